	.target	sm_100a

	.elftype	@"ET_EXEC"


//--------------------- .note.nv.tkinfo           --------------------------
	.section	.note.nv.tkinfo,"",@"SHT_NOTE"
	.sectionflags	@"SHF_NOTE_NV_TKINFO"
	.tkinfo
        /*0018*/ 	.word	0x00000002
        /*0030*/ 	.string	""
        /*0030*/ 	.string	"ptxas"
        /*0030*/ 	.string	"Cuda compilation tools, release 13.0, V13.0.88"
        /*0030*/ 	.string	"Build cuda_13.0.r13.0/compiler.36424714_0"
        /*0030*/ 	.string	"-arch sm_100a -m 64 "



//--------------------- .note.nv.cuinfo           --------------------------
	.section	.note.nv.cuinfo,"",@"SHT_NOTE"
	.sectionflags	@"SHF_NOTE_NV_CUINFO"
        /*0018*/ 	.short	0x0002
        /*001a*/ 	.short	0x0064
        /*001c*/ 	.short	0x0082
	.zero		2


//--------------------- .nv.info                  --------------------------
	.section	.nv.info,"",@"SHT_CUDA_INFO"
	.align	4


	//----- nvinfo : EIATTR_REGCOUNT
	.align		4
        /*0000*/ 	.byte	0x04, 0x2f
        /*0002*/ 	.short	(.L_19 - .L_18)
	.align		4
.L_18:
        /*0004*/ 	.word	index@(_ZN7cutlass13device_kernelINS_4gemm6kernel13GemmUniversalIN4cute5tupleIJiiiiEEENS1_10collective13CollectiveMmaINS1_35MainloopSm100TmaUmmaWarpSpecializedILi3ELi2ELi4ENS5_IJNS4_1CILi2EEENSA_ILi1EEESC_EEEEENS5_IJNSA_ILi256EEENSA_ILi128EEENSA_ILi64EEEEEENS_10bfloat16_tENS5_IJlSC_lEEESJ_SK_NS4_8TiledMMAINS4_8MMA_AtomIJNS4_26SM100_MMA_F16BF16_2x1SM_SSISJ_SJ_fLi256ELi128ELNS4_4UMMA5MajorE0ELSP_0ELNSO_7ScaleInE0ELSQ_0EEEEEENS4_6LayoutINS5_IJSC_SC_SC_EEENS5_IJNSA_ILi0EEESV_SV_EEEEENS5_IJNS4_10UnderscoreESY_SY_EEEEENS4_18SM100_TMA_2SM_LOADENS4_14ComposedLayoutINS4_7SwizzleILi3ELi4ELi3EEENS4_18smem_ptr_flag_bitsILi16EEENST_INS5_IJNSA_ILi8EEESH_EEENS5_IJSH_SC_EEEEEEEvNS4_8identityES11_S1B_vS1C_EENS_8epilogue10collective18CollectiveEpilogueINS1E_23Sm100TmaWarpSpecializedILi4ELi2ELi32ELb1ELb0EEEJNS5_IJSG_SG_SH_EEENS5_IJNST_ISG_SC_EENST_INSA_ILi32EEESC_EEEEESJ_SK_SJ_SK_NS1E_6fusion15FusionCallbacksIS1I_NS1O_17LinearCombinationISJ_fSJ_fLNS_15FloatRoundStyleE2EEES1J_S1N_JEEENS4_5SM1004TMEM4LOAD26SM100_TMEM_LOAD_32dp32b32xENS4_13SM90_TMA_LOADENS12_INS13_ILi2ELi4ELi3EEES16_NST_INS5_IJS17_S1L_EEENS5_IJS1L_SC_EEEEEEENS4_39AutoVectorizingCopyWithAssumedAlignmentILi128EEENS4_14SM90_TMA_STOREES23_S25_S25_EEEvvEEEEvNT_6ParamsE)
        /*0008*/ 	.word	0x00000073


	//----- nvinfo : EIATTR_FRAME_SIZE
	.align		4
.L_19:
        /*000c*/ 	.byte	0x04, 0x11
        /*000e*/ 	.short	(.L_21 - .L_20)
	.align		4
.L_20:
        /*0010*/ 	.word	index@($__internal_2_$__cuda_sm10x_tcgen05_guardrail_trap_unallocated_columns_being_dealloced)
        /*0014*/ 	.word	0x00000000


	//----- nvinfo : EIATTR_FRAME_SIZE
	.align		4
.L_21:
        /*0018*/ 	.byte	0x04, 0x11
        /*001a*/ 	.short	(.L_23 - .L_22)
	.align		4
.L_22:
        /*001c*/ 	.word	index@($__internal_1_$__cuda_sm10x_tcgen05_guardrail_trap_phase_invalid_during_alloc)
        /*0020*/ 	.word	0x00000000


	//----- nvinfo : EIATTR_FRAME_SIZE
	.align		4
.L_23:
        /*0024*/ 	.byte	0x04, 0x11
        /*0026*/ 	.short	(.L_25 - .L_24)
	.align		4
.L_24:
        /*0028*/ 	.word	index@($__internal_0_$__cuda_sm10x_tcgen05_guardrail_trap_col_being_dealloced_not_returned_by_alloc)
        /*002c*/ 	.word	0x00000000


	//----- nvinfo : EIATTR_FRAME_SIZE
	.align		4
.L_25:
        /*0030*/ 	.byte	0x04, 0x11
        /*0032*/ 	.short	(.L_27 - .L_26)
	.align		4
.L_26:
        /*0034*/ 	.word	index@(_ZN7cutlass13device_kernelINS_4gemm6kernel13GemmUniversalIN4cute5tupleIJiiiiEEENS1_10collective13CollectiveMmaINS1_35MainloopSm100TmaUmmaWarpSpecializedILi3ELi2ELi4ENS5_IJNS4_1CILi2EEENSA_ILi1EEESC_EEEEENS5_IJNSA_ILi256EEENSA_ILi128EEENSA_ILi64EEEEEENS_10bfloat16_tENS5_IJlSC_lEEESJ_SK_NS4_8TiledMMAINS4_8MMA_AtomIJNS4_26SM100_MMA_F16BF16_2x1SM_SSISJ_SJ_fLi256ELi128ELNS4_4UMMA5MajorE0ELSP_0ELNSO_7ScaleInE0ELSQ_0EEEEEENS4_6LayoutINS5_IJSC_SC_SC_EEENS5_IJNSA_ILi0EEESV_SV_EEEEENS5_IJNS4_10UnderscoreESY_SY_EEEEENS4_18SM100_TMA_2SM_LOADENS4_14ComposedLayoutINS4_7SwizzleILi3ELi4ELi3EEENS4_18smem_ptr_flag_bitsILi16EEENST_INS5_IJNSA_ILi8EEESH_EEENS5_IJSH_SC_EEEEEEEvNS4_8identityES11_S1B_vS1C_EENS_8epilogue10collective18CollectiveEpilogueINS1E_23Sm100TmaWarpSpecializedILi4ELi2ELi32ELb1ELb0EEEJNS5_IJSG_SG_SH_EEENS5_IJNST_ISG_SC_EENST_INSA_ILi32EEESC_EEEEESJ_SK_SJ_SK_NS1E_6fusion15FusionCallbacksIS1I_NS1O_17LinearCombinationISJ_fSJ_fLNS_15FloatRoundStyleE2EEES1J_S1N_JEEENS4_5SM1004TMEM4LOAD26SM100_TMEM_LOAD_32dp32b32xENS4_13SM90_TMA_LOADENS12_INS13_ILi2ELi4ELi3EEES16_NST_INS5_IJS17_S1L_EEENS5_IJS1L_SC_EEEEEEENS4_39AutoVectorizingCopyWithAssumedAlignmentILi128EEENS4_14SM90_TMA_STOREES23_S25_S25_EEEvvEEEEvNT_6ParamsE)
        /*0038*/ 	.word	0x00000000


	//----- nvinfo : EIATTR_MIN_STACK_SIZE
	.align		4
.L_27:
        /*003c*/ 	.byte	0x04, 0x12
        /*003e*/ 	.short	(.L_29 - .L_28)
	.align		4
.L_28:
        /*0040*/ 	.word	index@(_ZN7cutlass13device_kernelINS_4gemm6kernel13GemmUniversalIN4cute5tupleIJiiiiEEENS1_10collective13CollectiveMmaINS1_35MainloopSm100TmaUmmaWarpSpecializedILi3ELi2ELi4ENS5_IJNS4_1CILi2EEENSA_ILi1EEESC_EEEEENS5_IJNSA_ILi256EEENSA_ILi128EEENSA_ILi64EEEEEENS_10bfloat16_tENS5_IJlSC_lEEESJ_SK_NS4_8TiledMMAINS4_8MMA_AtomIJNS4_26SM100_MMA_F16BF16_2x1SM_SSISJ_SJ_fLi256ELi128ELNS4_4UMMA5MajorE0ELSP_0ELNSO_7ScaleInE0ELSQ_0EEEEEENS4_6LayoutINS5_IJSC_SC_SC_EEENS5_IJNSA_ILi0EEESV_SV_EEEEENS5_IJNS4_10UnderscoreESY_SY_EEEEENS4_18SM100_TMA_2SM_LOADENS4_14ComposedLayoutINS4_7SwizzleILi3ELi4ELi3EEENS4_18smem_ptr_flag_bitsILi16EEENST_INS5_IJNSA_ILi8EEESH_EEENS5_IJSH_SC_EEEEEEEvNS4_8identityES11_S1B_vS1C_EENS_8epilogue10collective18CollectiveEpilogueINS1E_23Sm100TmaWarpSpecializedILi4ELi2ELi32ELb1ELb0EEEJNS5_IJSG_SG_SH_EEENS5_IJNST_ISG_SC_EENST_INSA_ILi32EEESC_EEEEESJ_SK_SJ_SK_NS1E_6fusion15FusionCallbacksIS1I_NS1O_17LinearCombinationISJ_fSJ_fLNS_15FloatRoundStyleE2EEES1J_S1N_JEEENS4_5SM1004TMEM4LOAD26SM100_TMEM_LOAD_32dp32b32xENS4_13SM90_TMA_LOADENS12_INS13_ILi2ELi4ELi3EEES16_NST_INS5_IJS17_S1L_EEENS5_IJS1L_SC_EEEEEEENS4_39AutoVectorizingCopyWithAssumedAlignmentILi128EEENS4_14SM90_TMA_STOREES23_S25_S25_EEEvvEEEEvNT_6ParamsE)
        /*0044*/ 	.word	0x00000000
.L_29:


//--------------------- .nv.compat                --------------------------
	.section	.nv.compat,"",@"SHT_CUDA_COMPAT_INFO"
	.align	4
        /*0000*/ 	.byte	0x02, 0x09, 0x01, 0x00, 0x02, 0x02, 0x02, 0x00, 0x02, 0x05, 0x05, 0x00, 0x03, 0x07, 0x01, 0x01
        /*0010*/ 	.byte	0x02, 0x03, 0x01, 0x00, 0x02, 0x06, 0x01, 0x00, 0x04, 0x0b, 0x08, 0x00, 0x09, 0x00, 0x00, 0x00
        /*0020*/ 	.byte	0x00, 0x00, 0x00, 0x00


//--------------------- .nv.info._ZN7cutlass13device_kernelINS_4gemm6kernel13GemmUniversalIN4cute5tupleIJiiiiEEENS1_10collective13CollectiveMmaINS1_35MainloopSm100TmaUmmaWarpSpecializedILi3ELi2ELi4ENS5_IJNS4_1CILi2EEENSA_ILi1EEESC_EEEEENS5_IJNSA_ILi256EEENSA_ILi128EEENSA_ILi64EEEEEENS_10bfloat16_tENS5_IJlSC_lEEESJ_SK_NS4_8TiledMMAINS4_8MMA_AtomIJNS4_26SM100_MMA_F16BF16_2x1SM_SSISJ_SJ_fLi256ELi128ELNS4_4UMMA5MajorE0ELSP_0ELNSO_7ScaleInE0ELSQ_0EEEEEENS4_6LayoutINS5_IJSC_SC_SC_EEENS5_IJNSA_ILi0EEESV_SV_EEEEENS5_IJNS4_10UnderscoreESY_SY_EEEEENS4_18SM100_TMA_2SM_LOADENS4_14ComposedLayoutINS4_7SwizzleILi3ELi4ELi3EEENS4_18smem_ptr_flag_bitsILi16EEENST_INS5_IJNSA_ILi8EEESH_EEENS5_IJSH_SC_EEEEEEEvNS4_8identityES11_S1B_vS1C_EENS_8epilogue10collective18CollectiveEpilogueINS1E_23Sm100TmaWarpSpecializedILi4ELi2ELi32ELb1ELb0EEEJNS5_IJSG_SG_SH_EEENS5_IJNST_ISG_SC_EENST_INSA_ILi32EEESC_EEEEESJ_SK_SJ_SK_NS1E_6fusion15FusionCallbacksIS1I_NS1O_17LinearCombinationISJ_fSJ_fLNS_15FloatRoundStyleE2EEES1J_S1N_JEEENS4_5SM1004TMEM4LOAD26SM100_TMEM_LOAD_32dp32b32xENS4_13SM90_TMA_LOADENS12_INS13_ILi2ELi4ELi3EEES16_NST_INS5_IJS17_S1L_EEENS5_IJS1L_SC_EEEEEEENS4_39AutoVectorizingCopyWithAssumedAlignmentILi128EEENS4_14SM90_TMA_STOREES23_S25_S25_EEEvvEEEEvNT_6ParamsE --------------------------
	.section	.nv.info._ZN7cutlass13device_kernelINS_4gemm6kernel13GemmUniversalIN4cute5tupleIJiiiiEEENS1_10collective13CollectiveMmaINS1_35MainloopSm100TmaUmmaWarpSpecializedILi3ELi2ELi4ENS5_IJNS4_1CILi2EEENSA_ILi1EEESC_EEEEENS5_IJNSA_ILi256EEENSA_ILi128EEENSA_ILi64EEEEEENS_10bfloat16_tENS5_IJlSC_lEEESJ_SK_NS4_8TiledMMAINS4_8MMA_AtomIJNS4_26SM100_MMA_F16BF16_2x1SM_SSISJ_SJ_fLi256ELi128ELNS4_4UMMA5MajorE0ELSP_0ELNSO_7ScaleInE0ELSQ_0EEEEEENS4_6LayoutINS5_IJSC_SC_SC_EEENS5_IJNSA_ILi0EEESV_SV_EEEEENS5_IJNS4_10UnderscoreESY_SY_EEEEENS4_18SM100_TMA_2SM_LOADENS4_14ComposedLayoutINS4_7SwizzleILi3ELi4ELi3EEENS4_18smem_ptr_flag_bitsILi16EEENST_INS5_IJNSA_ILi8EEESH_EEENS5_IJSH_SC_EEEEEEEvNS4_8identityES11_S1B_vS1C_EENS_8epilogue10collective18CollectiveEpilogueINS1E_23Sm100TmaWarpSpecializedILi4ELi2ELi32ELb1ELb0EEEJNS5_IJSG_SG_SH_EEENS5_IJNST_ISG_SC_EENST_INSA_ILi32EEESC_EEEEESJ_SK_SJ_SK_NS1E_6fusion15FusionCallbacksIS1I_NS1O_17LinearCombinationISJ_fSJ_fLNS_15FloatRoundStyleE2EEES1J_S1N_JEEENS4_5SM1004TMEM4LOAD26SM100_TMEM_LOAD_32dp32b32xENS4_13SM90_TMA_LOADENS12_INS13_ILi2ELi4ELi3EEES16_NST_INS5_IJS17_S1L_EEENS5_IJS1L_SC_EEEEEEENS4_39AutoVectorizingCopyWithAssumedAlignmentILi128EEENS4_14SM90_TMA_STOREES23_S25_S25_EEEvvEEEEvNT_6ParamsE,"",@"SHT_CUDA_INFO"
	.sectionflags	@""
	.align	4


	//----- nvinfo : EIATTR_CUDA_API_VERSION
	.align		4
        /*0000*/ 	.byte	0x04, 0x37
        /*0002*/ 	.short	(.L_31 - .L_30)
.L_30:
        /*0004*/ 	.word	0x00000082


	//----- nvinfo : EIATTR_KPARAM_INFO
	.align		4
.L_31:
        /*0008*/ 	.byte	0x04, 0x17
        /*000a*/ 	.short	(.L_33 - .L_32)
.L_32:
        /*000c*/ 	.word	0x00000000
        /*0010*/ 	.short	0x0000
        /*0012*/ 	.short	0x0000
        /*0014*/ 	.byte	0x00, 0xf0, 0x01, 0x20


	//----- nvinfo : EIATTR_AT_ENTRY_FRAGMENTS
	.align		4
.L_33:
        /*0018*/ 	.byte	0x04, 0x4f
        /*001a*/ 	.short	(.L_35 - .L_34)


	//   ....[0]....
.L_34:
        /*001c*/ 	.word	0x00000007


	//----- nvinfo : EIATTR_RESERVED_SMEM_USED
	.align		4
.L_35:
        /*0020*/ 	.byte	0x01, 0x41
	.zero		2


	//----- nvinfo : EIATTR_SPARSE_MMA_MASK
	.align		4
        /*0024*/ 	.byte	0x03, 0x50
        /*0026*/ 	.short	0x0000


	//----- nvinfo : EIATTR_TCGEN05_2CTA_USED
	.align		4
        /*0028*/ 	.byte	0x01, 0x52
	.zero		2


	//----- nvinfo : EIATTR_MAXREG_COUNT
	.align		4
        /*002c*/ 	.byte	0x03, 0x1b
        /*002e*/ 	.short	0x00ff


	//----- nvinfo : EIATTR_NUM_BARRIERS
	.align		4
        /*0030*/ 	.byte	0x02, 0x4c
        /*0032*/ 	.byte	0x07
	.zero		1


	//----- nvinfo : EIATTR_EXTERNS
	.align		4
        /*0034*/ 	.byte	0x04, 0x0f
        /*0036*/ 	.short	(.L_37 - .L_36)


	//   ....[0]....
	.align		4
.L_36:
        /*0038*/ 	.word	index@(__assertfail)


	//----- nvinfo : EIATTR_MERCURY_ISA_VERSION
	.align		4
.L_37:
        /*003c*/ 	.byte	0x03, 0x5f
        /*003e*/ 	.short	0x0101


	//----- nvinfo : EIATTR_INT_WARP_WIDE_INSTR_OFFSETS
	.align		4
        /*0040*/ 	.byte	0x04, 0x31
        /*0042*/ 	.short	(.L_39 - .L_38)


	//   ....[0]....
.L_38:
        /*0044*/ 	.word	0x00000cf0


	//   ....[1]....
        /*0048*/ 	.word	0x00000d90


	//   ....[2]....
        /*004c*/ 	.word	0x000020f0


	//   ....[3]....
        /*0050*/ 	.word	0x00003f30


	//   ....[4]....
        /*0054*/ 	.word	0x00003f60


	//   ....[5]....
        /*0058*/ 	.word	0x00003fb0


	//   ....[6]....
        /*005c*/ 	.word	0x000048d0


	//   ....[7]....
        /*0060*/ 	.word	0x00004930


	//   ....[8]....
        /*0064*/ 	.word	0x00004a10


	//   ....[9]....
        /*0068*/ 	.word	0x00004a80


	//   ....[10]....
        /*006c*/ 	.word	0x00004b90


	//   ....[11]....
        /*0070*/ 	.word	0x00004c20


	//   ....[12]....
        /*0074*/ 	.word	0x00004df0


	//   ....[13]....
        /*0078*/ 	.word	0x00004f50


	//----- nvinfo : EIATTR_COOP_GROUP_MASK_REGIDS
	.align		4
.L_39:
        /*007c*/ 	.byte	0x04, 0x29
        /*007e*/ 	.short	(.L_41 - .L_40)


	//   ....[0]....
.L_40:
        /*0080*/ 	.word	0xffffffff


	//   ....[1]....
        /*0084*/ 	.word	0xffffffff


	//   ....[2]....
        /*0088*/ 	.word	0xffffffff


	//   ....[3]....
        /*008c*/ 	.word	0xffffffff


	//   ....[4]....
        /*0090*/ 	.word	0xffffffff


	//   ....[5]....
        /*0094*/ 	.word	0xffffffff


	//   ....[6]....
        /*0098*/ 	.word	0xffffffff


	//   ....[7]....
        /*009c*/ 	.word	0xffffffff


	//   ....[8]....
        /*00a0*/ 	.word	0xffffffff


	//   ....[9]....
        /*00a4*/ 	.word	0xffffffff


	//   ....[10]....
        /*00a8*/ 	.word	0xffffffff


	//   ....[11]....
        /*00ac*/ 	.word	0xffffffff


	//   ....[12]....
        /*00b0*/ 	.word	0xffffffff


	//   ....[13]....
        /*00b4*/ 	.word	0xffffffff


	//----- nvinfo : EIATTR_COOP_GROUP_INSTR_OFFSETS
	.align		4
.L_41:
        /*00b8*/ 	.byte	0x04, 0x28
        /*00ba*/ 	.short	(.L_43 - .L_42)


	//   ....[0]....
.L_42:
        /*00bc*/ 	.word	0x000000c0


	//   ....[1]....
        /*00c0*/ 	.word	0x00000500


	//   ....[2]....
        /*00c4*/ 	.word	0x00000660


	//   ....[3]....
        /*00c8*/ 	.word	0x000007f0


	//   ....[4]....
        /*00cc*/ 	.word	0x000008e0


	//   ....[5]....
        /*00d0*/ 	.word	0x00000a40


	//   ....[6]....
        /*00d4*/ 	.word	0x00000bd0


	//   ....[7]....
        /*00d8*/ 	.word	0x00000e10


	//   ....[8]....
        /*00dc*/ 	.word	0x00001fd0


	//   ....[9]....
        /*00e0*/ 	.word	0x00002d20


	//   ....[10]....
        /*00e4*/ 	.word	0x000031f0


	//   ....[11]....
        /*00e8*/ 	.word	0x00003220


	//   ....[12]....
        /*00ec*/ 	.word	0x00003e40


	//   ....[13]....
        /*00f0*/ 	.word	0x00004050


	//----- nvinfo : EIATTR_VRC_CTA_INIT_COUNT
	.align		4
.L_43:
        /*00f4*/ 	.byte	0x02, 0x4a
        /*00f6*/ 	.byte	0x80
	.zero		1


	//----- nvinfo : EIATTR_SYSCALL_OFFSETS
	.align		4
        /*00f8*/ 	.byte	0x04, 0x46
        /*00fa*/ 	.short	(.L_45 - .L_44)


	//   ....[0]....
.L_44:
        /*00fc*/ 	.word	0x000059d0


	//   ....[1]....
        /*0100*/ 	.word	0x00005ac0


	//   ....[2]....
        /*0104*/ 	.word	0x00006230


	//   ....[3]....
        /*0108*/ 	.word	0x00006eb0


	//   ....[4]....
        /*010c*/ 	.word	0x00007b00


	//   ....[5]....
        /*0110*/ 	.word	0x00008750


	//----- nvinfo : EIATTR_MBARRIER_INSTR_OFFSETS
	.align		4
.L_45:
        /*0114*/ 	.byte	0x04, 0x39
        /*0116*/ 	.short	(.L_47 - .L_46)


	//   ....[0]....
.L_46:
        /*0118*/ 	.word	0x000005f0
        /*011c*/ 	.word	0x000000ff
        /*0120*/ 	.word	0x00000000
        /*0124*/ 	.short	0x0100
        /*0126*/ 	.byte	0x08
	.zero		1


	//   ....[1]....
        /*0128*/ 	.word	0x00000600
        /*012c*/ 	.word	0x000000ff
        /*0130*/ 	.word	0x00000018
        /*0134*/ 	.short	0x0100
        /*0136*/ 	.byte	0x08
	.zero		1


	//   ....[2]....
        /*0138*/ 	.word	0x00000610
        /*013c*/ 	.word	0x000000ff
        /*0140*/ 	.word	0x00000008
        /*0144*/ 	.short	0x0100
        /*0146*/ 	.byte	0x08
	.zero		1


	//   ....[3]....
        /*0148*/ 	.word	0x00000620
        /*014c*/ 	.word	0x000000ff
        /*0150*/ 	.word	0x00000020
        /*0154*/ 	.short	0x0100
        /*0156*/ 	.byte	0x08
	.zero		1


	//   ....[4]....
        /*0158*/ 	.word	0x00000630
        /*015c*/ 	.word	0x000000ff
        /*0160*/ 	.word	0x00000010
        /*0164*/ 	.short	0x0100
        /*0166*/ 	.byte	0x08
	.zero		1


	//   ....[5]....
        /*0168*/ 	.word	0x00000640
        /*016c*/ 	.word	0x000000ff
        /*0170*/ 	.word	0x00000028
        /*0174*/ 	.short	0x0100
        /*0176*/ 	.byte	0x08
	.zero		1


	//   ....[6]....
        /*0178*/ 	.word	0x00000760
        /*017c*/ 	.word	0x000000ff
        /*0180*/ 	.word	0x00000030
        /*0184*/ 	.short	0x0100
        /*0186*/ 	.byte	0x09
	.zero		1


	//   ....[7]....
        /*0188*/ 	.word	0x00000770
        /*018c*/ 	.word	0x000000ff
        /*0190*/ 	.word	0x00000050
        /*0194*/ 	.short	0x0100
        /*0196*/ 	.byte	0x09
	.zero		1


	//   ....[8]....
        /*0198*/ 	.word	0x00000780
        /*019c*/ 	.word	0x000000ff
        /*01a0*/ 	.word	0x00000038
        /*01a4*/ 	.short	0x0100
        /*01a6*/ 	.byte	0x09
	.zero		1


	//   ....[9]....
        /*01a8*/ 	.word	0x00000790
        /*01ac*/ 	.word	0x000000ff
        /*01b0*/ 	.word	0x00000058
        /*01b4*/ 	.short	0x0100
        /*01b6*/ 	.byte	0x09
	.zero		1


	//   ....[10]....
        /*01b8*/ 	.word	0x000007a0
        /*01bc*/ 	.word	0x000000ff
        /*01c0*/ 	.word	0x00000040
        /*01c4*/ 	.short	0x0100
        /*01c6*/ 	.byte	0x09
	.zero		1


	//   ....[11]....
        /*01c8*/ 	.word	0x000007b0
        /*01cc*/ 	.word	0x000000ff
        /*01d0*/ 	.word	0x00000060
        /*01d4*/ 	.short	0x0100
        /*01d6*/ 	.byte	0x09
	.zero		1


	//   ....[12]....
        /*01d8*/ 	.word	0x000007c0
        /*01dc*/ 	.word	0x000000ff
        /*01e0*/ 	.word	0x00000048
        /*01e4*/ 	.short	0x0100
        /*01e6*/ 	.byte	0x09
	.zero		1


	//   ....[13]....
        /*01e8*/ 	.word	0x000007d0
        /*01ec*/ 	.word	0x000000ff
        /*01f0*/ 	.word	0x00000068
        /*01f4*/ 	.short	0x0100
        /*01f6*/ 	.byte	0x09
	.zero		1


	//   ....[14]....
        /*01f8*/ 	.word	0x000008b0
        /*01fc*/ 	.word	0x000000ff
        /*0200*/ 	.word	0x00000070
        /*0204*/ 	.short	0x0100
        /*0206*/ 	.byte	0x08
	.zero		1


	//   ....[15]....
        /*0208*/ 	.word	0x000008c0
        /*020c*/ 	.word	0x000000ff
        /*0210*/ 	.word	0x00000078
        /*0214*/ 	.short	0x0100
        /*0216*/ 	.byte	0x08
	.zero		1


	//   ....[16]....
        /*0218*/ 	.word	0x000009f0
        /*021c*/ 	.word	0x000000ff
        /*0220*/ 	.word	0x00000080
        /*0224*/ 	.short	0x0100
        /*0226*/ 	.byte	0x08
	.zero		1


	//   ....[17]....
        /*0228*/ 	.word	0x00000a00
        /*022c*/ 	.word	0x000000ff
        /*0230*/ 	.word	0x00000090
        /*0234*/ 	.short	0x0100
        /*0236*/ 	.byte	0x08
	.zero		1


	//   ....[18]....
        /*0238*/ 	.word	0x00000a10
        /*023c*/ 	.word	0x000000ff
        /*0240*/ 	.word	0x00000088
        /*0244*/ 	.short	0x0100
        /*0246*/ 	.byte	0x08
	.zero		1


	//   ....[19]....
        /*0248*/ 	.word	0x00000a20
        /*024c*/ 	.word	0x000000ff
        /*0250*/ 	.word	0x00000098
        /*0254*/ 	.short	0x0100
        /*0256*/ 	.byte	0x08
	.zero		1


	//   ....[20]....
        /*0258*/ 	.word	0x00000b40
        /*025c*/ 	.word	0x000000ff
        /*0260*/ 	.word	0x000000a0
        /*0264*/ 	.short	0x0100
        /*0266*/ 	.byte	0x09
	.zero		1


	//   ....[21]....
        /*0268*/ 	.word	0x00000b50
        /*026c*/ 	.word	0x000000ff
        /*0270*/ 	.word	0x000000c0
        /*0274*/ 	.short	0x0100
        /*0276*/ 	.byte	0x09
	.zero		1


	//   ....[22]....
        /*0278*/ 	.word	0x00000b60
        /*027c*/ 	.word	0x000000ff
        /*0280*/ 	.word	0x000000a8
        /*0284*/ 	.short	0x0100
        /*0286*/ 	.byte	0x09
	.zero		1


	//   ....[23]....
        /*0288*/ 	.word	0x00000b70
        /*028c*/ 	.word	0x000000ff
        /*0290*/ 	.word	0x000000c8
        /*0294*/ 	.short	0x0100
        /*0296*/ 	.byte	0x09
	.zero		1


	//   ....[24]....
        /*0298*/ 	.word	0x00000b80
        /*029c*/ 	.word	0x000000ff
        /*02a0*/ 	.word	0x000000b0
        /*02a4*/ 	.short	0x0100
        /*02a6*/ 	.byte	0x09
	.zero		1


	//   ....[25]....
        /*02a8*/ 	.word	0x00000b90
        /*02ac*/ 	.word	0x000000ff
        /*02b0*/ 	.word	0x000000d0
        /*02b4*/ 	.short	0x0100
        /*02b6*/ 	.byte	0x09
	.zero		1


	//   ....[26]....
        /*02b8*/ 	.word	0x00000ba0
        /*02bc*/ 	.word	0x000000ff
        /*02c0*/ 	.word	0x000000b8
        /*02c4*/ 	.short	0x0100
        /*02c6*/ 	.byte	0x09
	.zero		1


	//   ....[27]....
        /*02c8*/ 	.word	0x00000bb0
        /*02cc*/ 	.word	0x000000ff
        /*02d0*/ 	.word	0x000000d8
        /*02d4*/ 	.short	0x0100
        /*02d6*/ 	.byte	0x09
	.zero		1


	//   ....[28]....
        /*02d8*/ 	.word	0x00000ca0
        /*02dc*/ 	.word	0x000000ff
        /*02e0*/ 	.word	0x000000e0
        /*02e4*/ 	.short	0x0100
        /*02e6*/ 	.byte	0x08
	.zero		1


	//   ....[29]....
        /*02e8*/ 	.word	0x00000cb0
        /*02ec*/ 	.word	0x000000ff
        /*02f0*/ 	.word	0x000000f0
        /*02f4*/ 	.short	0x0100
        /*02f6*/ 	.byte	0x08
	.zero		1


	//   ....[30]....
        /*02f8*/ 	.word	0x00000cc0
        /*02fc*/ 	.word	0x000000ff
        /*0300*/ 	.word	0x000000e8
        /*0304*/ 	.short	0x0100
        /*0306*/ 	.byte	0x08
	.zero		1


	//   ....[31]....
        /*0308*/ 	.word	0x00000cd0
        /*030c*/ 	.word	0x000000ff
        /*0310*/ 	.word	0x000000f8
        /*0314*/ 	.short	0x0100
        /*0316*/ 	.byte	0x08
	.zero		1


	//   ....[32]....
        /*0318*/ 	.word	0x00000dc0
        /*031c*/ 	.word	0x000000ff
        /*0320*/ 	.word	0x00000100
        /*0324*/ 	.short	0x0100
        /*0326*/ 	.byte	0x07
	.zero		1


	//   ....[33]....
        /*0328*/ 	.word	0x000017d0
        /*032c*/ 	.word	0x00000002
        /*0330*/ 	.word	0x000000f0
        /*0334*/ 	.short	0x010a
        /*0336*/ 	.byte	0xff
	.zero		1


	//   ....[34]....
        /*0338*/ 	.word	0x00001800
        /*033c*/ 	.word	0x00000002
        /*0340*/ 	.word	0x000000e0
        /*0344*/ 	.short	0x0101
        /*0346*/ 	.byte	0xff
	.zero		1


	//   ....[35]....
        /*0348*/ 	.word	0x000018d0
        /*034c*/ 	.word	0x000000ff
        /*0350*/ 	.word	0x00000018
        /*0354*/ 	.short	0x010a
        /*0356*/ 	.byte	0x08
	.zero		1


	//   ....[36]....
        /*0358*/ 	.word	0x000019d0
        /*035c*/ 	.word	0x000000ff
        /*0360*/ 	.word	0x00000018
        /*0364*/ 	.short	0x010a
        /*0366*/ 	.byte	0x21
	.zero		1


	//   ....[37]....
        /*0368*/ 	.word	0x00001b80
        /*036c*/ 	.word	0x000000ff
        /*0370*/ 	.word	0x00000018
        /*0374*/ 	.short	0x010a
        /*0376*/ 	.byte	0x08
	.zero		1


	//   ....[38]....
        /*0378*/ 	.word	0x00001c80
        /*037c*/ 	.word	0x000000ff
        /*0380*/ 	.word	0x00000078
        /*0384*/ 	.short	0x0101
        /*0386*/ 	.byte	0x06
	.zero		1


	//   ....[39]....
        /*0388*/ 	.word	0x00001ca0
        /*038c*/ 	.word	0x000000ff
        /*0390*/ 	.word	0x00000018
        /*0394*/ 	.short	0x010a
        /*0396*/ 	.byte	0x08
	.zero		1


	//   ....[40]....
        /*0398*/ 	.word	0x00001d20
        /*039c*/ 	.word	0x000000ff
        /*03a0*/ 	.word	0x00000018
        /*03a4*/ 	.short	0x010a
        /*03a6*/ 	.byte	0x11
	.zero		1


	//   ....[41]....
        /*03a8*/ 	.word	0x00001eb0
        /*03ac*/ 	.word	0x000000ff
        /*03b0*/ 	.word	0x00000018
        /*03b4*/ 	.short	0x010a
        /*03b6*/ 	.byte	0x08
	.zero		1


	//   ....[42]....
        /*03b8*/ 	.word	0x00002000
        /*03bc*/ 	.word	0x00000002
        /*03c0*/ 	.word	0x00000080
        /*03c4*/ 	.short	0x010a
        /*03c6*/ 	.byte	0xff
	.zero		1


	//   ....[43]....
        /*03c8*/ 	.word	0x000020c0
        /*03cc*/ 	.word	0x00000002
        /*03d0*/ 	.word	0x00000000
        /*03d4*/ 	.short	0x0101
        /*03d6*/ 	.byte	0xff
	.zero		1


	//   ....[44]....
        /*03d8*/ 	.word	0x00002620
        /*03dc*/ 	.word	0x000000ff
        /*03e0*/ 	.word	0x00000000
        /*03e4*/ 	.short	0x010a
        /*03e6*/ 	.byte	0x04
	.zero		1


	//   ....[45]....
        /*03e8*/ 	.word	0x000026b0
        /*03ec*/ 	.word	0x000000ff
        /*03f0*/ 	.word	0x00000000
        /*03f4*/ 	.short	0x010a
        /*03f6*/ 	.byte	0x04
	.zero		1


	//   ....[46]....
        /*03f8*/ 	.word	0x00002750
        /*03fc*/ 	.word	0x00000000
        /*0400*/ 	.word	0x00000000
        /*0404*/ 	.short	0x010a
        /*0406*/ 	.byte	0xff
	.zero		1


	//   ....[47]....
        /*0408*/ 	.word	0x00002880
        /*040c*/ 	.word	0x00000000
        /*0410*/ 	.word	0x000000e0
        /*0414*/ 	.short	0x010a
        /*0416*/ 	.byte	0xff
	.zero		1


	//   ....[48]....
        /*0418*/ 	.word	0x000028f0
        /*041c*/ 	.word	0x00000000
        /*0420*/ 	.word	0x00000000
        /*0424*/ 	.short	0x0101
        /*0426*/ 	.byte	0xff
	.zero		1


	//   ....[49]....
        /*0428*/ 	.word	0x00002910
        /*042c*/ 	.word	0x000000ff
        /*0430*/ 	.word	0x00000090
        /*0434*/ 	.short	0x010a
        /*0436*/ 	.byte	0x05
	.zero		1


	//   ....[50]....
        /*0438*/ 	.word	0x00002a30
        /*043c*/ 	.word	0x00000000
        /*0440*/ 	.word	0x00000080
        /*0444*/ 	.short	0x010a
        /*0446*/ 	.byte	0xff
	.zero		1


	//   ....[51]....
        /*0448*/ 	.word	0x00002b30
        /*044c*/ 	.word	0x00000000
        /*0450*/ 	.word	0x00000000
        /*0454*/ 	.short	0x0101
        /*0456*/ 	.byte	0xff
	.zero		1


	//   ....[52]....
        /*0458*/ 	.word	0x00002bc0
        /*045c*/ 	.word	0x000000ff
        /*0460*/ 	.word	0x00000090
        /*0464*/ 	.short	0x0106
        /*0466*/ 	.byte	0x05
	.zero		1


	//   ....[53]....
        /*0468*/ 	.word	0x00002be0
        /*046c*/ 	.word	0x000000ff
        /*0470*/ 	.word	0x00000090
        /*0474*/ 	.short	0x010a
        /*0476*/ 	.byte	0x05
	.zero		1


	//   ....[54]....
        /*0478*/ 	.word	0x00002c70
        /*047c*/ 	.word	0x000000ff
        /*0480*/ 	.word	0x00000090
        /*0484*/ 	.short	0x0106
        /*0486*/ 	.byte	0x04
	.zero		1


	//   ....[55]....
        /*0488*/ 	.word	0x00002cb0
        /*048c*/ 	.word	0x00000000
        /*0490*/ 	.word	0x00000090
        /*0494*/ 	.short	0x010a
        /*0496*/ 	.byte	0xff
	.zero		1


	//   ....[56]....
        /*0498*/ 	.word	0x00002ef0
        /*049c*/ 	.word	0x000000ff
        /*04a0*/ 	.word	0x00000008
        /*04a4*/ 	.short	0x010a
        /*04a6*/ 	.byte	0x06
	.zero		1


	//   ....[57]....
        /*04a8*/ 	.word	0x00002f10
        /*04ac*/ 	.word	0x000000ff
        /*04b0*/ 	.word	0x00000008
        /*04b4*/ 	.short	0x010a
        /*04b6*/ 	.byte	0x06
	.zero		1


	//   ....[58]....
        /*04b8*/ 	.word	0x000030a0
        /*04bc*/ 	.word	0x000000ff
        /*04c0*/ 	.word	0x00000008
        /*04c4*/ 	.short	0x010a
        /*04c6*/ 	.byte	0x06
	.zero		1


	//   ....[59]....
        /*04c8*/ 	.word	0x000030c0
        /*04cc*/ 	.word	0x000000ff
        /*04d0*/ 	.word	0x00000008
        /*04d4*/ 	.short	0x010a
        /*04d6*/ 	.byte	0x06
	.zero		1


	//   ....[60]....
        /*04d8*/ 	.word	0x00003180
        /*04dc*/ 	.word	0x000000ff
        /*04e0*/ 	.word	0x00000000
        /*04e4*/ 	.short	0x0101
        /*04e6*/ 	.byte	0x07
	.zero		1


	//   ....[61]....
        /*04e8*/ 	.word	0x000034c0
        /*04ec*/ 	.word	0x00000000
        /*04f0*/ 	.word	0x00000080
        /*04f4*/ 	.short	0x010a
        /*04f6*/ 	.byte	0xff
	.zero		1


	//   ....[62]....
        /*04f8*/ 	.word	0x00003580
        /*04fc*/ 	.word	0x00000000
        /*0500*/ 	.word	0x00000000
        /*0504*/ 	.short	0x0101
        /*0506*/ 	.byte	0xff
	.zero		1


	//   ....[63]....
        /*0508*/ 	.word	0x00003640
        /*050c*/ 	.word	0x000000ff
        /*0510*/ 	.word	0x00000000
        /*0514*/ 	.short	0x010a
        /*0516*/ 	.byte	0x08
	.zero		1


	//   ....[64]....
        /*0518*/ 	.word	0x00003650
        /*051c*/ 	.word	0x000000ff
        /*0520*/ 	.word	0x000000c0
        /*0524*/ 	.short	0x010a
        /*0526*/ 	.byte	0x09
	.zero		1


	//   ....[65]....
        /*0528*/ 	.word	0x00003700
        /*052c*/ 	.word	0x000000ff
        /*0530*/ 	.word	0x00000000
        /*0534*/ 	.short	0x010a
        /*0536*/ 	.byte	0x08
	.zero		1


	//   ....[66]....
        /*0538*/ 	.word	0x00003830
        /*053c*/ 	.word	0x000000ff
        /*0540*/ 	.word	0x00000000
        /*0544*/ 	.short	0x010a
        /*0546*/ 	.byte	0x1e
	.zero		1


	//   ....[67]....
        /*0548*/ 	.word	0x00003b30
        /*054c*/ 	.word	0x000000ff
        /*0550*/ 	.word	0x00000000
        /*0554*/ 	.short	0x010a
        /*0556*/ 	.byte	0x08
	.zero		1


	//   ....[68]....
        /*0558*/ 	.word	0x00003bc0
        /*055c*/ 	.word	0x000000ff
        /*0560*/ 	.word	0x00000000
        /*0564*/ 	.short	0x010a
        /*0566*/ 	.byte	0x08
	.zero		1


	//   ....[69]....
        /*0568*/ 	.word	0x00003c50
        /*056c*/ 	.word	0x000000ff
        /*0570*/ 	.word	0x00000000
        /*0574*/ 	.short	0x010a
        /*0576*/ 	.byte	0x08
	.zero		1


	//   ....[70]....
        /*0578*/ 	.word	0x00003cf0
        /*057c*/ 	.word	0x00000000
        /*0580*/ 	.word	0x00000000
        /*0584*/ 	.short	0x010a
        /*0586*/ 	.byte	0xff
	.zero		1


	//   ....[71]....
        /*0588*/ 	.word	0x00003d30
        /*058c*/ 	.word	0x00000000
        /*0590*/ 	.word	0x00000000
        /*0594*/ 	.short	0x010a
        /*0596*/ 	.byte	0xff
	.zero		1


	//   ....[72]....
        /*0598*/ 	.word	0x00003da0
        /*059c*/ 	.word	0x000000ff
        /*05a0*/ 	.word	0x00000000
        /*05a4*/ 	.short	0x0101
        /*05a6*/ 	.byte	0x05
	.zero		1


	//   ....[73]....
        /*05a8*/ 	.word	0x00003de0
        /*05ac*/ 	.word	0x000000ff
        /*05b0*/ 	.word	0x00000100
        /*05b4*/ 	.short	0x010a
        /*05b6*/ 	.byte	0x07
	.zero		1


	//   ....[74]....
        /*05b8*/ 	.word	0x00003e30
        /*05bc*/ 	.word	0x000000ff
        /*05c0*/ 	.word	0x00000000
        /*05c4*/ 	.short	0x0101
        /*05c6*/ 	.byte	0x05
	.zero		1


	//   ....[75]....
        /*05c8*/ 	.word	0x00004280
        /*05cc*/ 	.word	0x00000000
        /*05d0*/ 	.word	0x00000080
        /*05d4*/ 	.short	0x010a
        /*05d6*/ 	.byte	0xff
	.zero		1


	//   ....[76]....
        /*05d8*/ 	.word	0x00004340
        /*05dc*/ 	.word	0x00000000
        /*05e0*/ 	.word	0x00000000
        /*05e4*/ 	.short	0x0101
        /*05e6*/ 	.byte	0xff
	.zero		1


	//   ....[77]....
        /*05e8*/ 	.word	0x00004660
        /*05ec*/ 	.word	0x000000ff
        /*05f0*/ 	.word	0x00000078
        /*05f4*/ 	.short	0x010a
        /*05f6*/ 	.byte	0x07
	.zero		1


	//   ....[78]....
        /*05f8*/ 	.word	0x00004850
        /*05fc*/ 	.word	0x000000ff
        /*0600*/ 	.word	0x00000050
        /*0604*/ 	.short	0x010a
        /*0606*/ 	.byte	0x07
	.zero		1


	//   ....[79]....
        /*0608*/ 	.word	0x000049c0
        /*060c*/ 	.word	0x000000ff
        /*0610*/ 	.word	0x00000030
        /*0614*/ 	.short	0x010b
        /*0616*/ 	.byte	0x07
	.zero		1


	//   ....[80]....
        /*0618*/ 	.word	0x000049d0
        /*061c*/ 	.word	0x000000ff
        /*0620*/ 	.word	0x00000000
        /*0624*/ 	.short	0x0101
        /*0626*/ 	.byte	0x08
	.zero		1


	//   ....[81]....
        /*0628*/ 	.word	0x000049e0
        /*062c*/ 	.word	0x000000ff
        /*0630*/ 	.word	0x00000058
        /*0634*/ 	.short	0x010a
        /*0636*/ 	.byte	0x07
	.zero		1


	//   ....[82]....
        /*0638*/ 	.word	0x00004b30
        /*063c*/ 	.word	0x000000ff
        /*0640*/ 	.word	0x00000038
        /*0644*/ 	.short	0x010b
        /*0646*/ 	.byte	0x07
	.zero		1


	//   ....[83]....
        /*0648*/ 	.word	0x00004b40
        /*064c*/ 	.word	0x000000ff
        /*0650*/ 	.word	0x00000000
        /*0654*/ 	.short	0x0101
        /*0656*/ 	.byte	0x08
	.zero		1


	//   ....[84]....
        /*0658*/ 	.word	0x00004b50
        /*065c*/ 	.word	0x000000ff
        /*0660*/ 	.word	0x00000060
        /*0664*/ 	.short	0x010a
        /*0666*/ 	.byte	0x07
	.zero		1


	//   ....[85]....
        /*0668*/ 	.word	0x00004cd0
        /*066c*/ 	.word	0x000000ff
        /*0670*/ 	.word	0x00000040
        /*0674*/ 	.short	0x010b
        /*0676*/ 	.byte	0x07
	.zero		1


	//   ....[86]....
        /*0678*/ 	.word	0x00004d10
        /*067c*/ 	.word	0x000000ff
        /*0680*/ 	.word	0x00000000
        /*0684*/ 	.short	0x0101
        /*0686*/ 	.byte	0x08
	.zero		1


	//   ....[87]....
        /*0688*/ 	.word	0x00004d50
        /*068c*/ 	.word	0x000000ff
        /*0690*/ 	.word	0x00000068
        /*0694*/ 	.short	0x010a
        /*0696*/ 	.byte	0x07
	.zero		1


	//   ....[88]....
        /*0698*/ 	.word	0x00004f90
        /*069c*/ 	.word	0x000000ff
        /*06a0*/ 	.word	0x00000048
        /*06a4*/ 	.short	0x010b
        /*06a6*/ 	.byte	0x07
	.zero		1


	//   ....[89]....
        /*06a8*/ 	.word	0x00004fb0
        /*06ac*/ 	.word	0x000000ff
        /*06b0*/ 	.word	0x00000000
        /*06b4*/ 	.short	0x0101
        /*06b6*/ 	.byte	0x0d
	.zero		1


	//   ....[90]....
        /*06b8*/ 	.word	0x00004fe0
        /*06bc*/ 	.word	0x000000ff
        /*06c0*/ 	.word	0x00000050
        /*06c4*/ 	.short	0x010a
        /*06c6*/ 	.byte	0x07
	.zero		1


	//   ....[91]....
        /*06c8*/ 	.word	0x00005000
        /*06cc*/ 	.word	0x000000ff
        /*06d0*/ 	.word	0x00000058
        /*06d4*/ 	.short	0x010a
        /*06d6*/ 	.byte	0x07
	.zero		1


	//   ....[92]....
        /*06d8*/ 	.word	0x00005020
        /*06dc*/ 	.word	0x000000ff
        /*06e0*/ 	.word	0x00000060
        /*06e4*/ 	.short	0x010a
        /*06e6*/ 	.byte	0x07
	.zero		1


	//   ....[93]....
        /*06e8*/ 	.word	0x00005060
        /*06ec*/ 	.word	0x00000000
        /*06f0*/ 	.word	0x00000068
        /*06f4*/ 	.short	0x010a
        /*06f6*/ 	.byte	0xff
	.zero		1


	//   ....[94]....
        /*06f8*/ 	.word	0x00005390
        /*06fc*/ 	.word	0x00000000
        /*0700*/ 	.word	0x00000080
        /*0704*/ 	.short	0x010a
        /*0706*/ 	.byte	0xff
	.zero		1


	//   ....[95]....
        /*0708*/ 	.word	0x000054a0
        /*070c*/ 	.word	0x00000000
        /*0710*/ 	.word	0x00000000
        /*0714*/ 	.short	0x0101
        /*0716*/ 	.byte	0xff
	.zero		1


	//   ....[96]....
        /*0718*/ 	.word	0x00005ef0
        /*071c*/ 	.word	0x000000ff
        /*0720*/ 	.word	0x00000030
        /*0724*/ 	.short	0x010a
        /*0726*/ 	.byte	0x30
	.zero		1


	//   ....[97]....
        /*0728*/ 	.word	0x00005f30
        /*072c*/ 	.word	0x00000070
        /*0730*/ 	.word	0x000000a0
        /*0734*/ 	.short	0x010a
        /*0736*/ 	.byte	0xff
	.zero		1


	//   ....[98]....
        /*0738*/ 	.word	0x00006020
        /*073c*/ 	.word	0x000000ff
        /*0740*/ 	.word	0x00000030
        /*0744*/ 	.short	0x010a
        /*0746*/ 	.byte	0x30
	.zero		1


	//   ....[99]....
        /*0748*/ 	.word	0x00006110
        /*074c*/ 	.word	0x00000070
        /*0750*/ 	.word	0x000000a0
        /*0754*/ 	.short	0x010a
        /*0756*/ 	.byte	0xff
	.zero		1


	//   ....[100]....
        /*0758*/ 	.word	0x00006be0
        /*075c*/ 	.word	0x00000000
        /*0760*/ 	.word	0x00000000
        /*0764*/ 	.short	0x0101
        /*0766*/ 	.byte	0xff
	.zero		1


	//   ....[101]....
        /*0768*/ 	.word	0x00006bf0
        /*076c*/ 	.word	0x00000002
        /*0770*/ 	.word	0x00000030
        /*0774*/ 	.short	0x010a
        /*0776*/ 	.byte	0xff
	.zero		1


	//   ....[102]....
        /*0778*/ 	.word	0x00006cd0
        /*077c*/ 	.word	0x00000002
        /*0780*/ 	.word	0x00000030
        /*0784*/ 	.short	0x010a
        /*0786*/ 	.byte	0xff
	.zero		1


	//   ....[103]....
        /*0788*/ 	.word	0x00007830
        /*078c*/ 	.word	0x0000003f
        /*0790*/ 	.word	0x00000000
        /*0794*/ 	.short	0x0101
        /*0796*/ 	.byte	0xff
	.zero		1


	//   ....[104]....
        /*0798*/ 	.word	0x00007850
        /*079c*/ 	.word	0x00000000
        /*07a0*/ 	.word	0x00000030
        /*07a4*/ 	.short	0x010a
        /*07a6*/ 	.byte	0xff
	.zero		1


	//   ....[105]....
        /*07a8*/ 	.word	0x00007920
        /*07ac*/ 	.word	0x00000000
        /*07b0*/ 	.word	0x00000030
        /*07b4*/ 	.short	0x010a
        /*07b6*/ 	.byte	0xff
	.zero		1


	//   ....[106]....
        /*07b8*/ 	.word	0x00008480
        /*07bc*/ 	.word	0x0000003f
        /*07c0*/ 	.word	0x00000000
        /*07c4*/ 	.short	0x0101
        /*07c6*/ 	.byte	0xff
	.zero		1


	//   ....[107]....
        /*07c8*/ 	.word	0x000084a0
        /*07cc*/ 	.word	0x00000000
        /*07d0*/ 	.word	0x00000030
        /*07d4*/ 	.short	0x010a
        /*07d6*/ 	.byte	0xff
	.zero		1


	//   ....[108]....
        /*07d8*/ 	.word	0x00008570
        /*07dc*/ 	.word	0x00000000
        /*07e0*/ 	.word	0x00000030
        /*07e4*/ 	.short	0x010a
        /*07e6*/ 	.byte	0xff
	.zero		1


	//   ....[109]....
        /*07e8*/ 	.word	0x00008960
        /*07ec*/ 	.word	0x00000070
        /*07f0*/ 	.word	0x00000000
        /*07f4*/ 	.short	0x0101
        /*07f6*/ 	.byte	0xff
	.zero		1


	//   ....[110]....
        /*07f8*/ 	.word	0x00009120
        /*07fc*/ 	.word	0x00000000
        /*0800*/ 	.word	0x00000000
        /*0804*/ 	.short	0x0101
        /*0806*/ 	.byte	0xff
	.zero		1


	//   ....[111]....
        /*0808*/ 	.word	0x00009390
        /*080c*/ 	.word	0x000000ff
        /*0810*/ 	.word	0x00000000
        /*0814*/ 	.short	0x0101
        /*0816*/ 	.byte	0x04
	.zero		1


	//   ....[112]....
        /*0818*/ 	.word	0x000093b0
        /*081c*/ 	.word	0x00000002
        /*0820*/ 	.word	0x000000f0
        /*0824*/ 	.short	0x010a
        /*0826*/ 	.byte	0xff
	.zero		1


	//   ....[113]....
        /*0828*/ 	.word	0x00009410
        /*082c*/ 	.word	0x00000002
        /*0830*/ 	.word	0x00000018
        /*0834*/ 	.short	0x010a
        /*0836*/ 	.byte	0xff
	.zero		1


	//   ....[114]....
        /*0838*/ 	.word	0x00009470
        /*083c*/ 	.word	0x00000002
        /*0840*/ 	.word	0x00000018
        /*0844*/ 	.short	0x010a
        /*0846*/ 	.byte	0xff
	.zero		1


	//   ....[115]....
        /*0848*/ 	.word	0x000094c0
        /*084c*/ 	.word	0x00000002
        /*0850*/ 	.word	0x00000080
        /*0854*/ 	.short	0x010a
        /*0856*/ 	.byte	0xff
	.zero		1


	//   ....[116]....
        /*0858*/ 	.word	0x00009520
        /*085c*/ 	.word	0x00000000
        /*0860*/ 	.word	0x00000000
        /*0864*/ 	.short	0x010a
        /*0866*/ 	.byte	0xff
	.zero		1


	//   ....[117]....
        /*0868*/ 	.word	0x00009580
        /*086c*/ 	.word	0x00000000
        /*0870*/ 	.word	0x00000000
        /*0874*/ 	.short	0x010a
        /*0876*/ 	.byte	0xff
	.zero		1


	//   ....[118]....
        /*0878*/ 	.word	0x000095d0
        /*087c*/ 	.word	0x00000000
        /*0880*/ 	.word	0x000000e0
        /*0884*/ 	.short	0x010a
        /*0886*/ 	.byte	0xff
	.zero		1


	//   ....[119]....
        /*0888*/ 	.word	0x00009630
        /*088c*/ 	.word	0x00000000
        /*0890*/ 	.word	0x00000090
        /*0894*/ 	.short	0x010a
        /*0896*/ 	.byte	0xff
	.zero		1


	//   ....[120]....
        /*0898*/ 	.word	0x00009680
        /*089c*/ 	.word	0x00000000
        /*08a0*/ 	.word	0x00000080
        /*08a4*/ 	.short	0x010a
        /*08a6*/ 	.byte	0xff
	.zero		1


	//   ....[121]....
        /*08a8*/ 	.word	0x000096e0
        /*08ac*/ 	.word	0x00000000
        /*08b0*/ 	.word	0x00000090
        /*08b4*/ 	.short	0x010a
        /*08b6*/ 	.byte	0xff
	.zero		1


	//   ....[122]....
        /*08b8*/ 	.word	0x00009740
        /*08bc*/ 	.word	0x00000004
        /*08c0*/ 	.word	0x00000008
        /*08c4*/ 	.short	0x010a
        /*08c6*/ 	.byte	0xff
	.zero		1


	//   ....[123]....
        /*08c8*/ 	.word	0x00009820
        /*08cc*/ 	.word	0x00000002
        /*08d0*/ 	.word	0x00000008
        /*08d4*/ 	.short	0x010a
        /*08d6*/ 	.byte	0xff
	.zero		1


	//   ....[124]....
        /*08d8*/ 	.word	0x00009870
        /*08dc*/ 	.word	0x00000000
        /*08e0*/ 	.word	0x00000080
        /*08e4*/ 	.short	0x010a
        /*08e6*/ 	.byte	0xff
	.zero		1


	//   ....[125]....
        /*08e8*/ 	.word	0x000098d0
        /*08ec*/ 	.word	0x00000000
        /*08f0*/ 	.word	0x000000c0
        /*08f4*/ 	.short	0x010a
        /*08f6*/ 	.byte	0xff
	.zero		1


	//   ....[126]....
        /*08f8*/ 	.word	0x00009930
        /*08fc*/ 	.word	0x00000000
        /*0900*/ 	.word	0x00000000
        /*0904*/ 	.short	0x010a
        /*0906*/ 	.byte	0xff
	.zero		1


	//   ....[127]....
        /*0908*/ 	.word	0x00009990
        /*090c*/ 	.word	0x00000000
        /*0910*/ 	.word	0x00000000
        /*0914*/ 	.short	0x010a
        /*0916*/ 	.byte	0xff
	.zero		1


	//   ....[128]....
        /*0918*/ 	.word	0x000099f0
        /*091c*/ 	.word	0x00000000
        /*0920*/ 	.word	0x00000000
        /*0924*/ 	.short	0x010a
        /*0926*/ 	.byte	0xff
	.zero		1


	//   ....[129]....
        /*0928*/ 	.word	0x00009a50
        /*092c*/ 	.word	0x00000000
        /*0930*/ 	.word	0x00000000
        /*0934*/ 	.short	0x010a
        /*0936*/ 	.byte	0xff
	.zero		1


	//   ....[130]....
        /*0938*/ 	.word	0x00009ab0
        /*093c*/ 	.word	0x00000000
        /*0940*/ 	.word	0x00000100
        /*0944*/ 	.short	0x010a
        /*0946*/ 	.byte	0xff
	.zero		1


	//   ....[131]....
        /*0948*/ 	.word	0x00009b00
        /*094c*/ 	.word	0x00000000
        /*0950*/ 	.word	0x00000080
        /*0954*/ 	.short	0x010a
        /*0956*/ 	.byte	0xff
	.zero		1


	//   ....[132]....
        /*0958*/ 	.word	0x00009b60
        /*095c*/ 	.word	0x00000000
        /*0960*/ 	.word	0x00000078
        /*0964*/ 	.short	0x010a
        /*0966*/ 	.byte	0xff
	.zero		1


	//   ....[133]....
        /*0968*/ 	.word	0x00009bc0
        /*096c*/ 	.word	0x00000000
        /*0970*/ 	.word	0x00000050
        /*0974*/ 	.short	0x010a
        /*0976*/ 	.byte	0xff
	.zero		1


	//   ....[134]....
        /*0978*/ 	.word	0x00009c20
        /*097c*/ 	.word	0x00000000
        /*0980*/ 	.word	0x00000058
        /*0984*/ 	.short	0x010a
        /*0986*/ 	.byte	0xff
	.zero		1


	//   ....[135]....
        /*0988*/ 	.word	0x00009c80
        /*098c*/ 	.word	0x00000000
        /*0990*/ 	.word	0x00000060
        /*0994*/ 	.short	0x010a
        /*0996*/ 	.byte	0xff
	.zero		1


	//   ....[136]....
        /*0998*/ 	.word	0x00009ce0
        /*099c*/ 	.word	0x00000000
        /*09a0*/ 	.word	0x00000068
        /*09a4*/ 	.short	0x010a
        /*09a6*/ 	.byte	0xff
	.zero		1


	//   ....[137]....
        /*09a8*/ 	.word	0x00009d40
        /*09ac*/ 	.word	0x00000000
        /*09b0*/ 	.word	0x00000050
        /*09b4*/ 	.short	0x010a
        /*09b6*/ 	.byte	0xff
	.zero		1


	//   ....[138]....
        /*09b8*/ 	.word	0x00009da0
        /*09bc*/ 	.word	0x00000000
        /*09c0*/ 	.word	0x00000058
        /*09c4*/ 	.short	0x010a
        /*09c6*/ 	.byte	0xff
	.zero		1


	//   ....[139]....
        /*09c8*/ 	.word	0x00009e00
        /*09cc*/ 	.word	0x00000000
        /*09d0*/ 	.word	0x00000060
        /*09d4*/ 	.short	0x010a
        /*09d6*/ 	.byte	0xff
	.zero		1


	//   ....[140]....
        /*09d8*/ 	.word	0x00009e50
        /*09dc*/ 	.word	0x00000000
        /*09e0*/ 	.word	0x00000080
        /*09e4*/ 	.short	0x010a
        /*09e6*/ 	.byte	0xff
	.zero		1


	//   ....[141]....
        /*09e8*/ 	.word	0x00009eb0
        /*09ec*/ 	.word	0x00000002
        /*09f0*/ 	.word	0x00000030
        /*09f4*/ 	.short	0x010a
        /*09f6*/ 	.byte	0xff
	.zero		1


	//   ....[142]....
        /*09f8*/ 	.word	0x00009f00
        /*09fc*/ 	.word	0x00000070
        /*0a00*/ 	.word	0x000000a0
        /*0a04*/ 	.short	0x010a
        /*0a06*/ 	.byte	0xff
	.zero		1


	//   ....[143]....
        /*0a08*/ 	.word	0x00009f50
        /*0a0c*/ 	.word	0x00000002
        /*0a10*/ 	.word	0x00000030
        /*0a14*/ 	.short	0x010a
        /*0a16*/ 	.byte	0xff
	.zero		1


	//   ....[144]....
        /*0a18*/ 	.word	0x00009fa0
        /*0a1c*/ 	.word	0x00000000
        /*0a20*/ 	.word	0x00000030
        /*0a24*/ 	.short	0x010a
        /*0a26*/ 	.byte	0xff
	.zero		1


	//   ....[145]....
        /*0a28*/ 	.word	0x00009ff0
        /*0a2c*/ 	.word	0x00000000
        /*0a30*/ 	.word	0x00000030
        /*0a34*/ 	.short	0x010a
        /*0a36*/ 	.byte	0xff
	.zero		1


	//----- nvinfo : EIATTR_NUM_MBARRIERS
	.align		4
.L_47:
        /*0a38*/ 	.byte	0x03, 0x38
        /*0a3a*/ 	.short	0x0021


	//----- nvinfo : EIATTR_EXIT_INSTR_OFFSETS
	.align		4
        /*0a3c*/ 	.byte	0x04, 0x1c
        /*0a3e*/ 	.short	(.L_49 - .L_48)


	//   ....[0]....
.L_48:
        /*0a40*/ 	.word	0x00002780


	//   ....[1]....
        /*0a44*/ 	.word	0x00002c80


	//   ....[2]....
        /*0a48*/ 	.word	0x00002ce0


	//   ....[3]....
        /*0a4c*/ 	.word	0x00004060


	//   ....[4]....
        /*0a50*/ 	.word	0x00005090


	//   ....[5]....
        /*0a54*/ 	.word	0x000050d0


	//   ....[6]....
        /*0a58*/ 	.word	0x00009280


	//   ....[7]....
        /*0a5c*/ 	.word	0x00009300


	//   ....[8]....
        /*0a60*/ 	.word	0x00009330


	//   ....[9]....
        /*0a64*/ 	.word	0x000093a0


	//----- nvinfo : EIATTR_MAX_THREADS
	.align		4
.L_49:
        /*0a68*/ 	.byte	0x04, 0x05
        /*0a6a*/ 	.short	(.L_51 - .L_50)
.L_50:
        /*0a6c*/ 	.word	0x00000100
        /*0a70*/ 	.word	0x00000001
        /*0a74*/ 	.word	0x00000001


	//----- nvinfo : EIATTR_CRS_STACK_SIZE
	.align		4
.L_51:
        /*0a78*/ 	.byte	0x04, 0x1e
        /*0a7a*/ 	.short	(.L_53 - .L_52)
.L_52:
        /*0a7c*/ 	.word	0x00000000


	//----- nvinfo : EIATTR_CBANK_PARAM_SIZE
	.align		4
.L_53:
        /*0a80*/ 	.byte	0x03, 0x19
        /*0a82*/ 	.short	0x0800


	//----- nvinfo : EIATTR_PARAM_CBANK
	.align		4
        /*0a84*/ 	.byte	0x04, 0x0a
        /*0a86*/ 	.short	(.L_55 - .L_54)
	.align		4
.L_54:
        /*0a88*/ 	.word	index@(.nv.constant0._ZN7cutlass13device_kernelINS_4gemm6kernel13GemmUniversalIN4cute5tupleIJiiiiEEENS1_10collective13CollectiveMmaINS1_35MainloopSm100TmaUmmaWarpSpecializedILi3ELi2ELi4ENS5_IJNS4_1CILi2EEENSA_ILi1EEESC_EEEEENS5_IJNSA_ILi256EEENSA_ILi128EEENSA_ILi64EEEEEENS_10bfloat16_tENS5_IJlSC_lEEESJ_SK_NS4_8TiledMMAINS4_8MMA_AtomIJNS4_26SM100_MMA_F16BF16_2x1SM_SSISJ_SJ_fLi256ELi128ELNS4_4UMMA5MajorE0ELSP_0ELNSO_7ScaleInE0ELSQ_0EEEEEENS4_6LayoutINS5_IJSC_SC_SC_EEENS5_IJNSA_ILi0EEESV_SV_EEEEENS5_IJNS4_10UnderscoreESY_SY_EEEEENS4_18SM100_TMA_2SM_LOADENS4_14ComposedLayoutINS4_7SwizzleILi3ELi4ELi3EEENS4_18smem_ptr_flag_bitsILi16EEENST_INS5_IJNSA_ILi8EEESH_EEENS5_IJSH_SC_EEEEEEEvNS4_8identityES11_S1B_vS1C_EENS_8epilogue10collective18CollectiveEpilogueINS1E_23Sm100TmaWarpSpecializedILi4ELi2ELi32ELb1ELb0EEEJNS5_IJSG_SG_SH_EEENS5_IJNST_ISG_SC_EENST_INSA_ILi32EEESC_EEEEESJ_SK_SJ_SK_NS1E_6fusion15FusionCallbacksIS1I_NS1O_17LinearCombinationISJ_fSJ_fLNS_15FloatRoundStyleE2EEES1J_S1N_JEEENS4_5SM1004TMEM4LOAD26SM100_TMEM_LOAD_32dp32b32xENS4_13SM90_TMA_LOADENS12_INS13_ILi2ELi4ELi3EEES16_NST_INS5_IJS17_S1L_EEENS5_IJS1L_SC_EEEEEEENS4_39AutoVectorizingCopyWithAssumedAlignmentILi128EEENS4_14SM90_TMA_STOREES23_S25_S25_EEEvvEEEEvNT_6ParamsE)
        /*0a8c*/ 	.short	0x0380
        /*0a8e*/ 	.short	0x0800


	//----- nvinfo : EIATTR_SW_WAR
	.align		4
.L_55:
        /*0a90*/ 	.byte	0x04, 0x36
        /*0a92*/ 	.short	(.L_57 - .L_56)
.L_56:
        /*0a94*/ 	.word	0x00000008
.L_57:


//--------------------- .nv.callgraph             --------------------------
	.section	.nv.callgraph,"",@"SHT_CUDA_CALLGRAPH"
	.align	4
	.sectionentsize	8
	.align		4
        /*0000*/ 	.word	0x00000000
	.align		4
        /*0004*/ 	.word	0xffffffff
	.align		4
        /*0008*/ 	.word	index@(_ZN7cutlass13device_kernelINS_4gemm6kernel13GemmUniversalIN4cute5tupleIJiiiiEEENS1_10collective13CollectiveMmaINS1_35MainloopSm100TmaUmmaWarpSpecializedILi3ELi2ELi4ENS5_IJNS4_1CILi2EEENSA_ILi1EEESC_EEEEENS5_IJNSA_ILi256EEENSA_ILi128EEENSA_ILi64EEEEEENS_10bfloat16_tENS5_IJlSC_lEEESJ_SK_NS4_8TiledMMAINS4_8MMA_AtomIJNS4_26SM100_MMA_F16BF16_2x1SM_SSISJ_SJ_fLi256ELi128ELNS4_4UMMA5MajorE0ELSP_0ELNSO_7ScaleInE0ELSQ_0EEEEEENS4_6LayoutINS5_IJSC_SC_SC_EEENS5_IJNSA_ILi0EEESV_SV_EEEEENS5_IJNS4_10UnderscoreESY_SY_EEEEENS4_18SM100_TMA_2SM_LOADENS4_14ComposedLayoutINS4_7SwizzleILi3ELi4ELi3EEENS4_18smem_ptr_flag_bitsILi16EEENST_INS5_IJNSA_ILi8EEESH_EEENS5_IJSH_SC_EEEEEEEvNS4_8identityES11_S1B_vS1C_EENS_8epilogue10collective18CollectiveEpilogueINS1E_23Sm100TmaWarpSpecializedILi4ELi2ELi32ELb1ELb0EEEJNS5_IJSG_SG_SH_EEENS5_IJNST_ISG_SC_EENST_INSA_ILi32EEESC_EEEEESJ_SK_SJ_SK_NS1E_6fusion15FusionCallbacksIS1I_NS1O_17LinearCombinationISJ_fSJ_fLNS_15FloatRoundStyleE2EEES1J_S1N_JEEENS4_5SM1004TMEM4LOAD26SM100_TMEM_LOAD_32dp32b32xENS4_13SM90_TMA_LOADENS12_INS13_ILi2ELi4ELi3EEES16_NST_INS5_IJS17_S1L_EEENS5_IJS1L_SC_EEEEEEENS4_39AutoVectorizingCopyWithAssumedAlignmentILi128EEENS4_14SM90_TMA_STOREES23_S25_S25_EEEvvEEEEvNT_6ParamsE)
	.align		4
        /*000c*/ 	.word	index@(__assertfail)
	.align		4
        /*0010*/ 	.word	0x00000000
	.align		4
        /*0014*/ 	.word	0xfffffffe
	.align		4
        /*0018*/ 	.word	0x00000000
	.align		4
        /*001c*/ 	.word	0xfffffffd
	.align		4
        /*0020*/ 	.word	0x00000000
	.align		4
        /*0024*/ 	.word	0xfffffffc


//--------------------- .nv.constant4             --------------------------
	.section	.nv.constant4,"a",@progbits
	.align	8
	.align		8
.nv.constant4:
        /*0000*/ 	.dword	__assertfail
	.align		8
        /*0008*/ 	.dword	__unnamed_1
	.align		8
        /*0010*/ 	.dword	__unnamed_2
	.align		8
        /*0018*/ 	.dword	_ZN39_INTERNAL_18cf97ae_4_k_cu_37646010_82404cuda3std3__45__cpo5beginE
	.align		8
        /*0020*/ 	.dword	_ZN39_INTERNAL_18cf97ae_4_k_cu_37646010_82404cuda3std3__45__cpo3endE
	.align		8
        /*0028*/ 	.dword	_ZN39_INTERNAL_18cf97ae_4_k_cu_37646010_82404cuda3std3__45__cpo6cbeginE
	.align		8
        /*0030*/ 	.dword	_ZN39_INTERNAL_18cf97ae_4_k_cu_37646010_82404cuda3std3__45__cpo4cendE
	.align		8
        /*0038*/ 	.dword	_ZN39_INTERNAL_18cf97ae_4_k_cu_37646010_82404cuda3std3__441_GLOBAL__N__18cf97ae_4_k_cu_37646010_82406ignoreE
	.align		8
        /*0040*/ 	.dword	_ZN39_INTERNAL_18cf97ae_4_k_cu_37646010_82404cuda3std3__419piecewise_constructE
	.align		8
        /*0048*/ 	.dword	_ZN39_INTERNAL_18cf97ae_4_k_cu_37646010_82404cuda3std3__48in_placeE
	.align		8
        /*0050*/ 	.dword	_ZN39_INTERNAL_18cf97ae_4_k_cu_37646010_82404cuda3std6ranges3__45__cpo4swapE
	.align		8
        /*0058*/ 	.dword	_ZN39_INTERNAL_18cf97ae_4_k_cu_37646010_82404cuda3std6ranges3__45__cpo9iter_moveE
	.align		8
        /*0060*/ 	.dword	_ZN39_INTERNAL_18cf97ae_4_k_cu_37646010_82404cute7productE
	.align		8
        /*0068*/ 	.dword	_ZN39_INTERNAL_18cf97ae_4_k_cu_37646010_82404cute1_E
	.align		8
        /*0070*/ 	.dword	$str$25
	.align		8
        /*0078*/ 	.dword	$str$26
	.align		8
        /*0080*/ 	.dword	$str$27
	.align		8
        /*0088*/ 	.dword	$str$28


//--------------------- .text._ZN7cutlass13device_kernelINS_4gemm6kernel13GemmUniversalIN4cute5tupleIJiiiiEEENS1_10collective13CollectiveMmaINS1_35MainloopSm100TmaUmmaWarpSpecializedILi3ELi2ELi4ENS5_IJNS4_1CILi2EEENSA_ILi1EEESC_EEEEENS5_IJNSA_ILi256EEENSA_ILi128EEENSA_ILi64EEEEEENS_10bfloat16_tENS5_IJlSC_lEEESJ_SK_NS4_8TiledMMAINS4_8MMA_AtomIJNS4_26SM100_MMA_F16BF16_2x1SM_SSISJ_SJ_fLi256ELi128ELNS4_4UMMA5MajorE0ELSP_0ELNSO_7ScaleInE0ELSQ_0EEEEEENS4_6LayoutINS5_IJSC_SC_SC_EEENS5_IJNSA_ILi0EEESV_SV_EEEEENS5_IJNS4_10UnderscoreESY_SY_EEEEENS4_18SM100_TMA_2SM_LOADENS4_14ComposedLayoutINS4_7SwizzleILi3ELi4ELi3EEENS4_18smem_ptr_flag_bitsILi16EEENST_INS5_IJNSA_ILi8EEESH_EEENS5_IJSH_SC_EEEEEEEvNS4_8identityES11_S1B_vS1C_EENS_8epilogue10collective18CollectiveEpilogueINS1E_23Sm100TmaWarpSpecializedILi4ELi2ELi32ELb1ELb0EEEJNS5_IJSG_SG_SH_EEENS5_IJNST_ISG_SC_EENST_INSA_ILi32EEESC_EEEEESJ_SK_SJ_SK_NS1E_6fusion15FusionCallbacksIS1I_NS1O_17LinearCombinationISJ_fSJ_fLNS_15FloatRoundStyleE2EEES1J_S1N_JEEENS4_5SM1004TMEM4LOAD26SM100_TMEM_LOAD_32dp32b32xENS4_13SM90_TMA_LOADENS12_INS13_ILi2ELi4ELi3EEES16_NST_INS5_IJS17_S1L_EEENS5_IJS1L_SC_EEEEEEENS4_39AutoVectorizingCopyWithAssumedAlignmentILi128EEENS4_14SM90_TMA_STOREES23_S25_S25_EEEvvEEEEvNT_6ParamsE --------------------------
	.section	.text._ZN7cutlass13device_kernelINS_4gemm6kernel13GemmUniversalIN4cute5tupleIJiiiiEEENS1_10collective13CollectiveMmaINS1_35MainloopSm100TmaUmmaWarpSpecializedILi3ELi2ELi4ENS5_IJNS4_1CILi2EEENSA_ILi1EEESC_EEEEENS5_IJNSA_ILi256EEENSA_ILi128EEENSA_ILi64EEEEEENS_10bfloat16_tENS5_IJlSC_lEEESJ_SK_NS4_8TiledMMAINS4_8MMA_AtomIJNS4_26SM100_MMA_F16BF16_2x1SM_SSISJ_SJ_fLi256ELi128ELNS4_4UMMA5MajorE0ELSP_0ELNSO_7ScaleInE0ELSQ_0EEEEEENS4_6LayoutINS5_IJSC_SC_SC_EEENS5_IJNSA_ILi0EEESV_SV_EEEEENS5_IJNS4_10UnderscoreESY_SY_EEEEENS4_18SM100_TMA_2SM_LOADENS4_14ComposedLayoutINS4_7SwizzleILi3ELi4ELi3EEENS4_18smem_ptr_flag_bitsILi16EEENST_INS5_IJNSA_ILi8EEESH_EEENS5_IJSH_SC_EEEEEEEvNS4_8identityES11_S1B_vS1C_EENS_8epilogue10collective18CollectiveEpilogueINS1E_23Sm100TmaWarpSpecializedILi4ELi2ELi32ELb1ELb0EEEJNS5_IJSG_SG_SH_EEENS5_IJNST_ISG_SC_EENST_INSA_ILi32EEESC_EEEEESJ_SK_SJ_SK_NS1E_6fusion15FusionCallbacksIS1I_NS1O_17LinearCombinationISJ_fSJ_fLNS_15FloatRoundStyleE2EEES1J_S1N_JEEENS4_5SM1004TMEM4LOAD26SM100_TMEM_LOAD_32dp32b32xENS4_13SM90_TMA_LOADENS12_INS13_ILi2ELi4ELi3EEES16_NST_INS5_IJS17_S1L_EEENS5_IJS1L_SC_EEEEEEENS4_39AutoVectorizingCopyWithAssumedAlignmentILi128EEENS4_14SM90_TMA_STOREES23_S25_S25_EEEvvEEEEvNT_6ParamsE,"ax",@progbits
	.align	128
.text._ZN7cutlass13device_kernelINS_4gemm6kernel13GemmUniversalIN4cute5tupleIJiiiiEEENS1_10collective13CollectiveMmaINS1_35MainloopSm100TmaUmmaWarpSpecializedILi3ELi2ELi4ENS5_IJNS4_1CILi2EEENSA_ILi1EEESC_EEEEENS5_IJNSA_ILi256EEENSA_ILi128EEENSA_ILi64EEEEEENS_10bfloat16_tENS5_IJlSC_lEEESJ_SK_NS4_8TiledMMAINS4_8MMA_AtomIJNS4_26SM100_MMA_F16BF16_2x1SM_SSISJ_SJ_fLi256ELi128ELNS4_4UMMA5MajorE0ELSP_0ELNSO_7ScaleInE0ELSQ_0EEEEEENS4_6LayoutINS5_IJSC_SC_SC_EEENS5_IJNSA_ILi0EEESV_SV_EEEEENS5_IJNS4_10UnderscoreESY_SY_EEEEENS4_18SM100_TMA_2SM_LOADENS4_14ComposedLayoutINS4_7SwizzleILi3ELi4ELi3EEENS4_18smem_ptr_flag_bitsILi16EEENST_INS5_IJNSA_ILi8EEESH_EEENS5_IJSH_SC_EEEEEEEvNS4_8identityES11_S1B_vS1C_EENS_8epilogue10collective18CollectiveEpilogueINS1E_23Sm100TmaWarpSpecializedILi4ELi2ELi32ELb1ELb0EEEJNS5_IJSG_SG_SH_EEENS5_IJNST_ISG_SC_EENST_INSA_ILi32EEESC_EEEEESJ_SK_SJ_SK_NS1E_6fusion15FusionCallbacksIS1I_NS1O_17LinearCombinationISJ_fSJ_fLNS_15FloatRoundStyleE2EEES1J_S1N_JEEENS4_5SM1004TMEM4LOAD26SM100_TMEM_LOAD_32dp32b32xENS4_13SM90_TMA_LOADENS12_INS13_ILi2ELi4ELi3EEES16_NST_INS5_IJS17_S1L_EEENS5_IJS1L_SC_EEEEEEENS4_39AutoVectorizingCopyWithAssumedAlignmentILi128EEENS4_14SM90_TMA_STOREES23_S25_S25_EEEvvEEEEvNT_6ParamsE:
        .type           _ZN7cutlass13device_kernelINS_4gemm6kernel13GemmUniversalIN4cute5tupleIJiiiiEEENS1_10collective13CollectiveMmaINS1_35MainloopSm100TmaUmmaWarpSpecializedILi3ELi2ELi4ENS5_IJNS4_1CILi2EEENSA_ILi1EEESC_EEEEENS5_IJNSA_ILi256EEENSA_ILi128EEENSA_ILi64EEEEEENS_10bfloat16_tENS5_IJlSC_lEEESJ_SK_NS4_8TiledMMAINS4_8MMA_AtomIJNS4_26SM100_MMA_F16BF16_2x1SM_SSISJ_SJ_fLi256ELi128ELNS4_4UMMA5MajorE0ELSP_0ELNSO_7ScaleInE0ELSQ_0EEEEEENS4_6LayoutINS5_IJSC_SC_SC_EEENS5_IJNSA_ILi0EEESV_SV_EEEEENS5_IJNS4_10UnderscoreESY_SY_EEEEENS4_18SM100_TMA_2SM_LOADENS4_14ComposedLayoutINS4_7SwizzleILi3ELi4ELi3EEENS4_18smem_ptr_flag_bitsILi16EEENST_INS5_IJNSA_ILi8EEESH_EEENS5_IJSH_SC_EEEEEEEvNS4_8identityES11_S1B_vS1C_EENS_8epilogue10collective18CollectiveEpilogueINS1E_23Sm100TmaWarpSpecializedILi4ELi2ELi32ELb1ELb0EEEJNS5_IJSG_SG_SH_EEENS5_IJNST_ISG_SC_EENST_INSA_ILi32EEESC_EEEEESJ_SK_SJ_SK_NS1E_6fusion15FusionCallbacksIS1I_NS1O_17LinearCombinationISJ_fSJ_fLNS_15FloatRoundStyleE2EEES1J_S1N_JEEENS4_5SM1004TMEM4LOAD26SM100_TMEM_LOAD_32dp32b32xENS4_13SM90_TMA_LOADENS12_INS13_ILi2ELi4ELi3EEES16_NST_INS5_IJS17_S1L_EEENS5_IJS1L_SC_EEEEEEENS4_39AutoVectorizingCopyWithAssumedAlignmentILi128EEENS4_14SM90_TMA_STOREES23_S25_S25_EEEvvEEEEvNT_6ParamsE,@function
        .size           _ZN7cutlass13device_kernelINS_4gemm6kernel13GemmUniversalIN4cute5tupleIJiiiiEEENS1_10collective13CollectiveMmaINS1_35MainloopSm100TmaUmmaWarpSpecializedILi3ELi2ELi4ENS5_IJNS4_1CILi2EEENSA_ILi1EEESC_EEEEENS5_IJNSA_ILi256EEENSA_ILi128EEENSA_ILi64EEEEEENS_10bfloat16_tENS5_IJlSC_lEEESJ_SK_NS4_8TiledMMAINS4_8MMA_AtomIJNS4_26SM100_MMA_F16BF16_2x1SM_SSISJ_SJ_fLi256ELi128ELNS4_4UMMA5MajorE0ELSP_0ELNSO_7ScaleInE0ELSQ_0EEEEEENS4_6LayoutINS5_IJSC_SC_SC_EEENS5_IJNSA_ILi0EEESV_SV_EEEEENS5_IJNS4_10UnderscoreESY_SY_EEEEENS4_18SM100_TMA_2SM_LOADENS4_14ComposedLayoutINS4_7SwizzleILi3ELi4ELi3EEENS4_18smem_ptr_flag_bitsILi16EEENST_INS5_IJNSA_ILi8EEESH_EEENS5_IJSH_SC_EEEEEEEvNS4_8identityES11_S1B_vS1C_EENS_8epilogue10collective18CollectiveEpilogueINS1E_23Sm100TmaWarpSpecializedILi4ELi2ELi32ELb1ELb0EEEJNS5_IJSG_SG_SH_EEENS5_IJNST_ISG_SC_EENST_INSA_ILi32EEESC_EEEEESJ_SK_SJ_SK_NS1E_6fusion15FusionCallbacksIS1I_NS1O_17LinearCombinationISJ_fSJ_fLNS_15FloatRoundStyleE2EEES1J_S1N_JEEENS4_5SM1004TMEM4LOAD26SM100_TMEM_LOAD_32dp32b32xENS4_13SM90_TMA_LOADENS12_INS13_ILi2ELi4ELi3EEES16_NST_INS5_IJS17_S1L_EEENS5_IJS1L_SC_EEEEEEENS4_39AutoVectorizingCopyWithAssumedAlignmentILi128EEENS4_14SM90_TMA_STOREES23_S25_S25_EEEvvEEEEvNT_6ParamsE,(.L_x_194 - _ZN7cutlass13device_kernelINS_4gemm6kernel13GemmUniversalIN4cute5tupleIJiiiiEEENS1_10collective13CollectiveMmaINS1_35MainloopSm100TmaUmmaWarpSpecializedILi3ELi2ELi4ENS5_IJNS4_1CILi2EEENSA_ILi1EEESC_EEEEENS5_IJNSA_ILi256EEENSA_ILi128EEENSA_ILi64EEEEEENS_10bfloat16_tENS5_IJlSC_lEEESJ_SK_NS4_8TiledMMAINS4_8MMA_AtomIJNS4_26SM100_MMA_F16BF16_2x1SM_SSISJ_SJ_fLi256ELi128ELNS4_4UMMA5MajorE0ELSP_0ELNSO_7ScaleInE0ELSQ_0EEEEEENS4_6LayoutINS5_IJSC_SC_SC_EEENS5_IJNSA_ILi0EEESV_SV_EEEEENS5_IJNS4_10UnderscoreESY_SY_EEEEENS4_18SM100_TMA_2SM_LOADENS4_14ComposedLayoutINS4_7SwizzleILi3ELi4ELi3EEENS4_18smem_ptr_flag_bitsILi16EEENST_INS5_IJNSA_ILi8EEESH_EEENS5_IJSH_SC_EEEEEEEvNS4_8identityES11_S1B_vS1C_EENS_8epilogue10collective18CollectiveEpilogueINS1E_23Sm100TmaWarpSpecializedILi4ELi2ELi32ELb1ELb0EEEJNS5_IJSG_SG_SH_EEENS5_IJNST_ISG_SC_EENST_INSA_ILi32EEESC_EEEEESJ_SK_SJ_SK_NS1E_6fusion15FusionCallbacksIS1I_NS1O_17LinearCombinationISJ_fSJ_fLNS_15FloatRoundStyleE2EEES1J_S1N_JEEENS4_5SM1004TMEM4LOAD26SM100_TMEM_LOAD_32dp32b32xENS4_13SM90_TMA_LOADENS12_INS13_ILi2ELi4ELi3EEES16_NST_INS5_IJS17_S1L_EEENS5_IJS1L_SC_EEEEEEENS4_39AutoVectorizingCopyWithAssumedAlignmentILi128EEENS4_14SM90_TMA_STOREES23_S25_S25_EEEvvEEEEvNT_6ParamsE)
        .other          _ZN7cutlass13device_kernelINS_4gemm6kernel13GemmUniversalIN4cute5tupleIJiiiiEEENS1_10collective13CollectiveMmaINS1_35MainloopSm100TmaUmmaWarpSpecializedILi3ELi2ELi4ENS5_IJNS4_1CILi2EEENSA_ILi1EEESC_EEEEENS5_IJNSA_ILi256EEENSA_ILi128EEENSA_ILi64EEEEEENS_10bfloat16_tENS5_IJlSC_lEEESJ_SK_NS4_8TiledMMAINS4_8MMA_AtomIJNS4_26SM100_MMA_F16BF16_2x1SM_SSISJ_SJ_fLi256ELi128ELNS4_4UMMA5MajorE0ELSP_0ELNSO_7ScaleInE0ELSQ_0EEEEEENS4_6LayoutINS5_IJSC_SC_SC_EEENS5_IJNSA_ILi0EEESV_SV_EEEEENS5_IJNS4_10UnderscoreESY_SY_EEEEENS4_18SM100_TMA_2SM_LOADENS4_14ComposedLayoutINS4_7SwizzleILi3ELi4ELi3EEENS4_18smem_ptr_flag_bitsILi16EEENST_INS5_IJNSA_ILi8EEESH_EEENS5_IJSH_SC_EEEEEEEvNS4_8identityES11_S1B_vS1C_EENS_8epilogue10collective18CollectiveEpilogueINS1E_23Sm100TmaWarpSpecializedILi4ELi2ELi32ELb1ELb0EEEJNS5_IJSG_SG_SH_EEENS5_IJNST_ISG_SC_EENST_INSA_ILi32EEESC_EEEEESJ_SK_SJ_SK_NS1E_6fusion15FusionCallbacksIS1I_NS1O_17LinearCombinationISJ_fSJ_fLNS_15FloatRoundStyleE2EEES1J_S1N_JEEENS4_5SM1004TMEM4LOAD26SM100_TMEM_LOAD_32dp32b32xENS4_13SM90_TMA_LOADENS12_INS13_ILi2ELi4ELi3EEES16_NST_INS5_IJS17_S1L_EEENS5_IJS1L_SC_EEEEEEENS4_39AutoVectorizingCopyWithAssumedAlignmentILi128EEENS4_14SM90_TMA_STOREES23_S25_S25_EEEvvEEEEvNT_6ParamsE,@"STO_CUDA_ENTRY STV_DEFAULT"
_ZN7cutlass13device_kernelINS_4gemm6kernel13GemmUniversalIN4cute5tupleIJiiiiEEENS1_10collective13CollectiveMmaINS1_35MainloopSm100TmaUmmaWarpSpecializedILi3ELi2ELi4ENS5_IJNS4_1CILi2EEENSA_ILi1EEESC_EEEEENS5_IJNSA_ILi256EEENSA_ILi128EEENSA_ILi64EEEEEENS_10bfloat16_tENS5_IJlSC_lEEESJ_SK_NS4_8TiledMMAINS4_8MMA_AtomIJNS4_26SM100_MMA_F16BF16_2x1SM_SSISJ_SJ_fLi256ELi128ELNS4_4UMMA5MajorE0ELSP_0ELNSO_7ScaleInE0ELSQ_0EEEEEENS4_6LayoutINS5_IJSC_SC_SC_EEENS5_IJNSA_ILi0EEESV_SV_EEEEENS5_IJNS4_10UnderscoreESY_SY_EEEEENS4_18SM100_TMA_2SM_LOADENS4_14ComposedLayoutINS4_7SwizzleILi3ELi4ELi3EEENS4_18smem_ptr_flag_bitsILi16EEENST_INS5_IJNSA_ILi8EEESH_EEENS5_IJSH_SC_EEEEEEEvNS4_8identityES11_S1B_vS1C_EENS_8epilogue10collective18CollectiveEpilogueINS1E_23Sm100TmaWarpSpecializedILi4ELi2ELi32ELb1ELb0EEEJNS5_IJSG_SG_SH_EEENS5_IJNST_ISG_SC_EENST_INSA_ILi32EEESC_EEEEESJ_SK_SJ_SK_NS1E_6fusion15FusionCallbacksIS1I_NS1O_17LinearCombinationISJ_fSJ_fLNS_15FloatRoundStyleE2EEES1J_S1N_JEEENS4_5SM1004TMEM4LOAD26SM100_TMEM_LOAD_32dp32b32xENS4_13SM90_TMA_LOADENS12_INS13_ILi2ELi4ELi3EEES16_NST_INS5_IJS17_S1L_EEENS5_IJS1L_SC_EEEEEEENS4_39AutoVectorizingCopyWithAssumedAlignmentILi128EEENS4_14SM90_TMA_STOREES23_S25_S25_EEEvvEEEEvNT_6ParamsE:
[----:B------:R-:W1:Y:S01]  /*0000*/  LDC R1, c[0x0][0x37c] ;  /* 0x0000df00ff017b82 */ /* 0x000e620000000800 */
[----:B------:R-:W2:Y:S01]  /*0010*/  S2R R105, SR_TID.X ;  /* 0x0000000000697919 */ /* 0x000ea20000002100 */
[----:B------:R-:W3:Y:S06]  /*0020*/  LDCU.64 UR6, c[0x0][0x890] ;  /* 0x00011200ff0677ac */ /* 0x000eec0008000a00 */
[----:B------:R-:W4:Y:S01]  /*0030*/  S2UR UR37, SR_CgaCtaId ;  /* 0x00000000002579c3 */ /* 0x000f220000008800 */
[----:B------:R-:W-:Y:S02]  /*0040*/  PRMT R92, RZ, 0x7610, R92 ;  /* 0x00007610ff5c7816 */ /* 0x000fe4000000005c */
[----:B------:R-:W-:Y:S01]  /*0050*/  ELECT P1, URZ, PT ;  /* 0x0000000000ff782f */ /* 0x000fe20003820000 */
[----:B------:R-:W1:Y:S01]  /*0060*/  LDCU.64 UR46, c[0x0][0x358] ;  /* 0x00006b00ff2e77ac */ /* 0x000e620008000a00 */
[----:B---3--:R-:W-:-:S04]  /*0070*/  UISETP.NE.U32.AND UP0, UPT, UR6, URZ, UPT ;  /* 0x000000ff0600728c */ /* 0x008fc8000bf05070 */
[----:B------:R-:W-:Y:S02]  /*0080*/  UISETP.NE.AND.EX UP0, UPT, UR7, URZ, UPT, UP0 ;  /* 0x000000ff0700728c */ /* 0x000fe4000bf05300 */
[----:B----4-:R-:W-:Y:S02]  /*0090*/  ULOP3.LUT UR5, UR37, 0x1, URZ, 0xc0, !UPT ;  /* 0x0000000125057892 */ /* 0x010fe4000f8ec0ff */
[----:B------:R-:W-:Y:S01]  /*00a0*/  ULOP3.LUT UR4, UR37, 0x1, URZ, 0x3c, !UPT ;  /* 0x0000000125047892 */ /* 0x000fe2000f8e3cff */
[----:B--2---:R-:W-:-:S05]  /*00b0*/  SHF.R.U32.HI R96, RZ, 0x5, R105 ;  /* 0x00000005ff607819 */ /* 0x004fca0000011669 */
[----:B------:R-:W2:Y:S02]  /*00c0*/  SHFL.IDX PT, R0, R96, RZ, 0x1f ;  /* 0x00001fff60007589 */ /* 0x000ea400000e0000 */
[----:B--2---:R-:W-:Y:S01]  /*00d0*/  R2UR UR10, R0 ;  /* 0x00000000000a72ca */ /* 0x004fe200000e0000 */
[----:B-1----:R-:W-:-:S14]  /*00e0*/  BRA.U UP0, `(.L_x_0) ;  /* 0x00000001002c7547 */ /* 0x002fdc000b800000 */
[----:B------:R-:W1:Y:S02]  /*00f0*/  LDCU.64 UR8, c[0x0][0x888] ;  /* 0x00011100ff0877ac */ /* 0x000e640008000a00 */
[----:B-1----:R-:W-:-:S04]  /*0100*/  UISETP.NE.U32.AND UP0, UPT, UR8, URZ, UPT ;  /* 0x000000ff0800728c */ /* 0x002fc8000bf05070 */
[----:B------:R-:W-:-:S09]  /*0110*/  UISETP.NE.AND.EX UP0, UPT, UR9, URZ, UPT, UP0 ;  /* 0x000000ff0900728c */ /* 0x000fd2000bf05300 */
[----:B------:R-:W-:Y:S05]  /*0120*/  BRA.U !UP0, `(.L_x_1) ;  /* 0x0000000108107547 */ /* 0x000fea000b800000 */
[----:B------:R-:W1:Y:S02]  /*0130*/  LDC.64 R2, c[0x0][0x888] ;  /* 0x00022200ff027b82 */ /* 0x000e640000000a00 */
[----:B-1----:R1:W5:Y:S01]  /*0140*/  LDG.E R49, desc[UR46][R2.64] ;  /* 0x0000002e02317981 */ /* 0x002362000c1e1900 */
[----:B------:R-:W-:Y:S01]  /*0150*/  HFMA2 R92, -RZ, RZ, 0, 5.9604644775390625e-08 ;  /* 0x00000001ff5c7431 */ /* 0x000fe200000001ff */
[----:B------:R-:W-:Y:S05]  /*0160*/  BRA `(.L_x_0) ;  /* 0x00000000000c7947 */ /* 0x000fea0003800000 */
.L_x_1:
[----:B------:R-:W1:Y:S01]  /*0170*/  LDCU UR8, c[0x0][0x880] ;  /* 0x00011000ff0877ac */ /* 0x000e620008000800 */
[----:B------:R-:W-:Y:S01]  /*0180*/  HFMA2 R92, -RZ, RZ, 0, 5.9604644775390625e-08 ;  /* 0x00000001ff5c7431 */ /* 0x000fe200000001ff */
[----:B-1----:R-:W-:-:S07]  /*0190*/  MOV R49, UR8 ;  /* 0x0000000800317c02 */ /* 0x002fce0008000f00 */
.L_x_0:
[----:B------:R-:W2:Y:S02]  /*01a0*/  LDCU.64 UR8, c[0x0][0x8b0] ;  /* 0x00011600ff0877ac */ /* 0x000ea40008000a00 */
[----:B--2---:R-:W-:-:S04]  /*01b0*/  UISETP.NE.U32.AND UP0, UPT, UR8, URZ, UPT ;  /* 0x000000ff0800728c */ /* 0x004fc8000bf05070 */
[----:B------:R-:W-:-:S09]  /*01c0*/  UISETP.NE.AND.EX UP0, UPT, UR9, URZ, UPT, UP0 ;  /* 0x000000ff0900728c */ /* 0x000fd2000bf05300 */
[----:B------:R-:W-:Y:S05]  /*01d0*/  BRA.U UP0, `(.L_x_2) ;  /* 0x0000000100247547 */ /* 0x000fea000b800000 */
[----:B------:R-:W2:Y:S02]  /*01e0*/  LDCU.64 UR8, c[0x0][0x8a8] ;  /* 0x00011500ff0877ac */ /* 0x000ea40008000a00 */
[----:B--2---:R-:W-:-:S04]  /*01f0*/  UISETP.NE.U32.AND UP0, UPT, UR8, URZ, UPT ;  /* 0x000000ff0800728c */ /* 0x004fc8000bf05070 */
[----:B------:R-:W-:-:S09]  /*0200*/  UISETP.NE.AND.EX UP0, UPT, UR9, URZ, UPT, UP0 ;  /* 0x000000ff0900728c */ /* 0x000fd2000bf05300 */
[----:B------:R-:W-:Y:S05]  /*0210*/  BRA.U !UP0, `(.L_x_3) ;  /* 0x00000001080c7547 */ /* 0x000fea000b800000 */
[----:B-1----:R-:W1:Y:S02]  /*0220*/  LDC.64 R2, c[0x0][0x8a8] ;  /* 0x00022a00ff027b82 */ /* 0x002e640000000a00 */
[----:B-1----:R2:W5:Y:S01]  /*0230*/  LDG.E R47, desc[UR46][R2.64] ;  /* 0x0000002e022f7981 */ /* 0x002562000c1e1900 */
[----:B------:R-:W-:Y:S05]  /*0240*/  BRA `(.L_x_2) ;  /* 0x0000000000087947 */ /* 0x000fea0003800000 */
.L_x_3:
[----:B------:R-:W2:Y:S02]  /*0250*/  LDCU UR8, c[0x0][0x8a0] ;  /* 0x00011400ff0877ac */ /* 0x000ea40008000800 */
[----:B--2---:R-:W-:Y:S02]  /*0260*/  MOV R47, UR8 ;  /* 0x00000008002f7c02 */ /* 0x004fe40008000f00 */
.L_x_2:
[----:B------:R-:W-:Y:S01]  /*0270*/  IMAD.U32 R0, RZ, RZ, UR10 ;  /* 0x0000000aff007e24 */ /* 0x000fe2000f8e00ff */
[----:B------:R-:W-:Y:S04]  /*0280*/  BSSY.RECONVERGENT B0, `(.L_x_4) ;  /* 0x000000c000007945 */ /* 0x000fe80003800200 */
[C---:B------:R-:W-:Y:S02]  /*0290*/  ISETP.NE.OR P2, PT, R0.reuse, 0x1, !P1 ;  /* 0x000000010000780c */ /* 0x040fe40004f45670 */
[----:B------:R-:W-:-:S11]  /*02a0*/  ISETP.NE.OR P0, PT, R0, 0x3, !P1 ;  /* 0x000000030000780c */ /* 0x000fd60004f05670 */
[----:B------:R-:W-:Y:S05]  /*02b0*/  @P2 BRA `(.L_x_5) ;  /* 0x0000000000202947 */ /* 0x000fea0003800000 */
[----:B------:R-:W3:Y:S02]  /*02c0*/  LDCU.64 UR8, c[0x0][0x348] ;  /* 0x00006900ff0877ac */ /* 0x000ee40008000a00 */
[----:B---3--:R-:W-:Y:S02]  /*02d0*/  UIADD3 UR12, UP1, UPT, UR8, 0x80, URZ ;  /* 0x00000080080c7890 */ /* 0x008fe4000ff3e0ff */
[----:B------:R-:W-:Y:S02]  /*02e0*/  UIADD3 UR8, UP0, UPT, UR8, 0x180, URZ ;  /* 0x0000018008087890 */ /* 0x000fe4000ff1e0ff */
[----:B------:R-:W-:Y:S02]  /*02f0*/  UIADD3.X UR13, UPT, UPT, URZ, UR9, URZ, UP1, !UPT ;  /* 0x00000009ff0d7290 */ /* 0x000fe40008ffe4ff */
[----:B------:R-:W-:-:S07]  /*0300*/  UIADD3.X UR9, UPT, UPT, URZ, UR9, URZ, UP0, !UPT ;  /* 0x00000009ff097290 */ /* 0x000fce00087fe4ff */
[----:B------:R3:W-:Y:S02]  /*0310*/  UTMACCTL.PF [UR12] ;  /* 0x000000000c0079b9 */ /* 0x0007e40008040000 */
[----:B------:R3:W-:Y:S02]  /*0320*/  UTMACCTL.PF [UR8] ;  /* 0x00000000080079b9 */ /* 0x0007e40008040000 */
[----:B---3--:R-:W-:Y:S01]  /*0330*/  NOP ;  /* 0x0000000000007918 */ /* 0x008fe20000000000 */
.L_x_5:
[----:B------:R-:W-:Y:S05]  /*0340*/  BSYNC.RECONVERGENT B0 ;  /* 0x0000000000007941 */ /* 0x000fea0003800200 */
.L_x_4:
[----:B------:R-:W-:Y:S04]  /*0350*/  BSSY.RECONVERGENT B0, `(.L_x_6) ;  /* 0x000000a000007945 */ /* 0x000fe80003800200 */
        /* <DEDUP_REMOVED lines=9> */
.L_x_7:
[----:B------:R-:W-:Y:S05]  /*03f0*/  BSYNC.RECONVERGENT B0 ;  /* 0x0000000000007941 */ /* 0x000fea0003800200 */
.L_x_6:
[----:B------:R-:W3:Y:S01]  /*0400*/  LDCU.64 UR8, c[0x0][0x888] ;  /* 0x00011100ff0877ac */ /* 0x000ee20008000a00 */
[----:B------:R-:W-:Y:S02]  /*0410*/  UISETP.EQ.U32.AND UP1, UPT, UR6, URZ, UPT ;  /* 0x000000ff0600728c */ /* 0x000fe4000bf22070 */
[----:B------:R-:W-:Y:S02]  /*0420*/  UPLOP3.LUT UP5, UPT, UPT, UPT, UPT, 0x80, 0x8 ;  /* 0x000000000008789c */ /* 0x000fe40003faf070 */
[----:B---3--:R-:W-:-:S04]  /*0430*/  UISETP.NE.U32.AND UP0, UPT, UR8, URZ, UPT ;  /* 0x000000ff0800728c */ /* 0x008fc8000bf05070 */
[----:B------:R-:W-:-:S04]  /*0440*/  UISETP.NE.AND.EX UP0, UPT, UR9, URZ, UPT, UP0 ;  /* 0x000000ff0900728c */ /* 0x000fc8000bf05300 */
[----:B------:R-:W-:-:S04]  /*0450*/  UISETP.EQ.OR.EX UP2, UPT, UR7, URZ, !UP0, UP1 ;  /* 0x000000ff0700728c */ /* 0x000fc8000c742710 */
[----:B------:R-:W-:-:S05]  /*0460*/  UP2UR UR50, UPR, URZ, 0x4 ;  /* 0x00000004ff327883 */ /* 0x000fca0008000000 */
[----:B------:R-:W-:Y:S07]  /*0470*/  BRA.U !UP2, `(.L_x_8) ;  /* 0x000000010a207547 */ /* 0x000fee000b800000 */
[----:B------:R-:W-:Y:S01]  /*0480*/  UISETP.NE.U32.AND UP2, UPT, UR6, URZ, UPT ;  /* 0x000000ff0600728c */ /* 0x000fe2000bf45070 */
[----:B-----5:R-:W-:Y:S01]  /*0490*/  FSETP.NEU.AND P0, PT, R49, RZ, PT ;  /* 0x000000ff3100720b */ /* 0x020fe20003f0d000 */
[----:B------:R-:W-:Y:S02]  /*04a0*/  USEL UR6, URZ, 0xffffffff, UP0 ;  /* 0xffffffffff067887 */ /* 0x000fe40008000000 */
[----:B------:R-:W-:-:S10]  /*04b0*/  UISETP.NE.AND.EX UP2, UPT, UR7, URZ, UPT, UP2 ;  /* 0x000000ff0700728c */ /* 0x000fd4000bf45320 */
[----:B------:R-:W-:Y:S01]  /*04c0*/  VOTEU.ANY UP1, P0 ;  /* 0x0000000000ff7886 */ /* 0x000fe20000020100 */
[----:B------:R-:W-:-:S04]  /*04d0*/  @!UP2 USEL UR6, URZ, 0xffffffff, UP1 ;  /* 0xffffffffff06a887 */ /* 0x000fc80008800000 */
[----:B------:R-:W-:-:S04]  /*04e0*/  ULOP3.LUT UR6, UR6, 0x1, URZ, 0xc0, !UPT ;  /* 0x0000000106067892 */ /* 0x000fc8000f8ec0ff */
[----:B------:R-:W-:-:S11]  /*04f0*/  UISETP.NE.U32.AND UP5, UPT, UR6, 0x1, UPT ;  /* 0x000000010600788c */ /* 0x000fd6000bfa5070 */
.L_x_8:
[----:B------:R-:W3:Y:S01]  /*0500*/  SHFL.IDX PT, R0, R96, RZ, 0x1f ;  /* 0x00001fff60007589 */ /* 0x000ee200000e0000 */
[----:B------:R-:W-:-:S04]  /*0510*/  UISETP.NE.AND UP1, UPT, UR10, 0x2, UPT ;  /* 0x000000020a00788c */ /* 0x000fc8000bf25270 */
[----:B------:R-:W-:Y:S02]  /*0520*/  UISETP.EQ.AND UP2, UPT, UR5, URZ, !UP1 ;  /* 0x000000ff0500728c */ /* 0x000fe4000cf42270 */
[----:B------:R-:W-:-:S04]  /*0530*/  USEL UR6, URZ, 0x1, UP1 ;  /* 0x00000001ff067887 */ /* 0x000fc80008800000 */
[----:B------:R-:W-:Y:S02]  /*0540*/  PLOP3.LUT P5, PT, P1, PT, UP2, 0x80, 0x8 ;  /* 0x000000000008781c */ /* 0x000fe40000faf028 */
[----:B---3--:R-:W-:-:S13]  /*0550*/  ISETP.NE.AND P0, PT, R0, RZ, PT ;  /* 0x000000ff0000720c */ /* 0x008fda0003f05270 */
[----:B------:R-:W-:Y:S05]  /*0560*/  @P0 BRA `(.L_x_9) ;  /* 0x00000000003c0947 */ /* 0x000fea0003800000 */
[----:B------:R-:W-:Y:S01]  /*0570*/  UMOV UR8, 0x400 ;  /* 0x0000040000087882 */ /* 0x000fe20000000000 */
[----:B------:R-:W-:Y:S01]  /*0580*/  UMOV UR7, 0x1 ;  /* 0x0000000100077882 */ /* 0x000fe20000000000 */
[----:B------:R-:W-:Y:S02]  /*0590*/  ULEA UR8, UR37, UR8, 0x18 ;  /* 0x0000000825087291 */ /* 0x000fe4000f8ec0ff */
[----:B------:R-:W-:-:S04]  /*05a0*/  UIADD3 UR12, UPT, UPT, -UR7, 0x100000, URZ ;  /* 0x00100000070c7890 */ /* 0x000fc8000fffe1ff */
[----:B------:R-:W-:Y:S02]  /*05b0*/  USHF.L.U32 UR13, UR12, 0xb, URZ ;  /* 0x0000000b0c0d7899 */ /* 0x000fe400080006ff */
[----:B------:R-:W-:Y:S01]  /*05c0*/  USHF.L.U32 UR12, UR12, 0x1, URZ ;  /* 0x000000010c0c7899 */ /* 0x000fe200080006ff */
[----:B------:R-:W-:Y:S01]  /*05d0*/  ELECT P0, URZ, PT ;  /* 0x0000000000ff782f */ /* 0x000fe20003800000 */
[----:B------:R-:W3:Y:S10]  /*05e0*/  FENCE.VIEW.ASYNC.S ;  /* 0x00000000000073c6 */ /* 0x000ef40000000000 */
[----:B---3--:R3:W4:Y:S01]  /*05f0*/  SYNCS.EXCH.64 URZ, [UR8], UR12 ;  /* 0x0000000c08ff75b2 */ /* 0x0087220008000100 */
[----:B------:R3:W1:Y:S01]  /*0600*/  SYNCS.EXCH.64 URZ, [UR8+0x18], UR12 ;  /* 0x0000180c08ff75b2 */ /* 0x0006620008000100 */
[----:B------:R3:W1:Y:S01]  /*0610*/  SYNCS.EXCH.64 URZ, [UR8+0x8], UR12 ;  /* 0x0000080c08ff75b2 */ /* 0x0006620008000100 */
[----:B------:R3:W1:Y:S01]  /*0620*/  SYNCS.EXCH.64 URZ, [UR8+0x20], UR12 ;  /* 0x0000200c08ff75b2 */ /* 0x0006620008000100 */
[----:B------:R3:W1:Y:S01]  /*0630*/  SYNCS.EXCH.64 URZ, [UR8+0x10], UR12 ;  /* 0x0000100c08ff75b2 */ /* 0x0006620008000100 */
[----:B------:R3:W1:Y:S01]  /*0640*/  SYNCS.EXCH.64 URZ, [UR8+0x28], UR12 ;  /* 0x0000280c08ff75b2 */ /* 0x0006620008000100 */
[----:B------:R-:W-:Y:S01]  /*0650*/  NOP ;  /* 0x0000000000007918 */ /* 0x000fe20000000000 */
.L_x_9:
[----:B------:R-:W2:Y:S01]  /*0660*/  SHFL.IDX PT, R0, R96, RZ, 0x1f ;  /* 0x00001fff60007589 */ /* 0x000ea200000e0000 */
[----:B------:R-:W-:Y:S01]  /*0670*/  NOP ;  /* 0x0000000000007918 */ /* 0x000fe20000000000 */
[----:B--2---:R-:W-:-:S13]  /*0680*/  ISETP.NE.AND P0, PT, R0, 0x1, PT ;  /* 0x000000010000780c */ /* 0x004fda0003f05270 */
[----:B------:R-:W-:Y:S05]  /*0690*/  @P0 BRA `(.L_x_10) ;  /* 0x0000000000540947 */ /* 0x000fea0003800000 */
[----:B------:R-:W-:Y:S01]  /*06a0*/  UMOV UR9, 0x400 ;  /* 0x0000040000097882 */ /* 0x000fe20000000000 */
[----:B---3--:R-:W-:Y:S01]  /*06b0*/  UMOV UR8, 0x20 ;  /* 0x0000002000087882 */ /* 0x008fe20000000000 */
[----:B------:R-:W-:Y:S01]  /*06c0*/  UMOV UR7, 0x80 ;  /* 0x0000008000077882 */ /* 0x000fe20000000000 */
[----:B------:R-:W-:Y:S02]  /*06d0*/  ULEA UR9, UR37, UR9, 0x18 ;  /* 0x0000000925097291 */ /* 0x000fe4000f8ec0ff */
[----:B------:R-:W-:-:S04]  /*06e0*/  UIADD3 UR12, UPT, UPT, -UR8, 0x100000, URZ ;  /* 0x00100000080c7890 */ /* 0x000fc8000fffe1ff */
[----:B------:R-:W-:Y:S02]  /*06f0*/  USHF.L.U32 UR13, UR12, 0xb, URZ ;  /* 0x0000000b0c0d7899 */ /* 0x000fe400080006ff */
[----:B------:R-:W-:Y:S02]  /*0700*/  USHF.L.U32 UR12, UR12, 0x1, URZ ;  /* 0x000000010c0c7899 */ /* 0x000fe400080006ff */
[----:B------:R-:W-:-:S04]  /*0710*/  UIADD3 UR14, UPT, UPT, -UR7, 0x100000, URZ ;  /* 0x00100000070e7890 */ /* 0x000fc8000fffe1ff */
[----:B------:R-:W-:Y:S02]  /*0720*/  USHF.L.U32 UR15, UR14, 0xb, URZ ;  /* 0x0000000b0e0f7899 */ /* 0x000fe400080006ff */
[----:B------:R-:W-:Y:S01]  /*0730*/  USHF.L.U32 UR14, UR14, 0x1, URZ ;  /* 0x000000010e0e7899 */ /* 0x000fe200080006ff */
[----:B------:R-:W-:Y:S01]  /*0740*/  ELECT P0, URZ, PT ;  /* 0x0000000000ff782f */ /* 0x000fe20003800000 */
[----:B------:R-:W2:Y:S02]  /*0750*/  FENCE.VIEW.ASYNC.S ;  /* 0x00000000000073c6 */ /* 0x000ea40000000000 */
[----:B--2---:R2:W3:Y:S08]  /*0760*/  SYNCS.EXCH.64 URZ, [UR9+0x30], UR12 ;  /* 0x0000300c09ff75b2 */ /* 0x0044f00008000100 */
[----:B------:R2:W1:Y:S01]  /*0770*/  SYNCS.EXCH.64 URZ, [UR9+0x50], UR14 ;  /* 0x0000500e09ff75b2 */ /* 0x0004620008000100 */
[----:B------:R2:W1:Y:S01]  /*0780*/  SYNCS.EXCH.64 URZ, [UR9+0x38], UR12 ;  /* 0x0000380c09ff75b2 */ /* 0x0004620008000100 */
[----:B------:R2:W1:Y:S01]  /*0790*/  SYNCS.EXCH.64 URZ, [UR9+0x58], UR14 ;  /* 0x0000580e09ff75b2 */ /* 0x0004620008000100 */
[----:B------:R2:W1:Y:S01]  /*07a0*/  SYNCS.EXCH.64 URZ, [UR9+0x40], UR12 ;  /* 0x0000400c09ff75b2 */ /* 0x0004620008000100 */
[----:B------:R2:W1:Y:S01]  /*07b0*/  SYNCS.EXCH.64 URZ, [UR9+0x60], UR14 ;  /* 0x0000600e09ff75b2 */ /* 0x0004620008000100 */
[----:B------:R2:W1:Y:S01]  /*07c0*/  SYNCS.EXCH.64 URZ, [UR9+0x48], UR12 ;  /* 0x0000480c09ff75b2 */ /* 0x0004620008000100 */
[----:B------:R2:W1:Y:S01]  /*07d0*/  SYNCS.EXCH.64 URZ, [UR9+0x68], UR14 ;  /* 0x0000680e09ff75b2 */ /* 0x0004620008000100 */
[----:B------:R-:W-:Y:S01]  /*07e0*/  NOP ;  /* 0x0000000000007918 */ /* 0x000fe20000000000 */
.L_x_10:
[----:B------:R-:W4:Y:S01]  /*07f0*/  SHFL.IDX PT, R0, R96, RZ, 0x1f ;  /* 0x00001fff60007589 */ /* 0x000f2200000e0000 */
[----:B------:R-:W-:Y:S01]  /*0800*/  NOP ;  /* 0x0000000000007918 */ /* 0x000fe20000000000 */
[----:B----4-:R-:W-:-:S13]  /*0810*/  ISETP.NE.AND P0, PT, R0, 0x3, PT ;  /* 0x000000030000780c */ /* 0x010fda0003f05270 */
[----:B------:R-:W-:Y:S05]  /*0820*/  @P0 BRA `(.L_x_11) ;  /* 0x00000000002c0947 */ /* 0x000fea0003800000 */
[----:B---3--:R-:W-:Y:S01]  /*0830*/  UMOV UR8, 0x400 ;  /* 0x0000040000087882 */ /* 0x008fe20000000000 */
[----:B------:R-:W-:Y:S01]  /*0840*/  UMOV UR7, 0x20 ;  /* 0x0000002000077882 */ /* 0x000fe20000000000 */
[----:B------:R-:W-:Y:S02]  /*0850*/  ULEA UR8, UR37, UR8, 0x18 ;  /* 0x0000000825087291 */ /* 0x000fe4000f8ec0ff */
[----:B--2---:R-:W-:-:S04]  /*0860*/  UIADD3 UR12, UPT, UPT, -UR7, 0x100000, URZ ;  /* 0x00100000070c7890 */ /* 0x004fc8000fffe1ff */
[----:B------:R-:W-:Y:S02]  /*0870*/  USHF.L.U32 UR13, UR12, 0xb, URZ ;  /* 0x0000000b0c0d7899 */ /* 0x000fe400080006ff */
[----:B------:R-:W-:Y:S01]  /*0880*/  USHF.L.U32 UR12, UR12, 0x1, URZ ;  /* 0x000000010c0c7899 */ /* 0x000fe200080006ff */
[----:B------:R-:W-:Y:S01]  /*0890*/  ELECT P0, URZ, PT ;  /* 0x0000000000ff782f */ /* 0x000fe20003800000 */
[----:B------:R-:W2:Y:S10]  /*08a0*/  FENCE.VIEW.ASYNC.S ;  /* 0x00000000000073c6 */ /* 0x000eb40000000000 */
[----:B--2---:R4:W2:Y:S01]  /*08b0*/  SYNCS.EXCH.64 URZ, [UR8+0x70], UR12 ;  /* 0x0000700c08ff75b2 */ /* 0x0048a20008000100 */
[----:B------:R4:W3:Y:S02]  /*08c0*/  SYNCS.EXCH.64 URZ, [UR8+0x78], UR12 ;  /* 0x0000780c08ff75b2 */ /* 0x0008e40008000100 */
[----:B----4-:R-:W-:Y:S01]  /*08d0*/  NOP ;  /* 0x0000000000007918 */ /* 0x010fe20000000000 */
.L_x_11:
[----:B------:R-:W4:Y:S01]  /*08e0*/  SHFL.IDX PT, R0, R96, RZ, 0x1f ;  /* 0x00001fff60007589 */ /* 0x000f2200000e0000 */
[----:B------:R-:W-:Y:S01]  /*08f0*/  NOP ;  /* 0x0000000000007918 */ /* 0x000fe20000000000 */
[----:B----4-:R-:W-:-:S13]  /*0900*/  ISETP.NE.AND P0, PT, R0, 0x4, PT ;  /* 0x000000040000780c */ /* 0x010fda0003f05270 */
[----:B------:R-:W-:Y:S05]  /*0910*/  @P0 BRA `(.L_x_12) ;  /* 0x0000000000480947 */ /* 0x000fea0003800000 */
[----:B--2---:R-:W-:Y:S01]  /*0920*/  UMOV UR9, 0x1e0 ;  /* 0x000001e000097882 */ /* 0x004fe20000000000 */
[----:B---3--:R-:W-:Y:S01]  /*0930*/  UMOV UR8, 0x400 ;  /* 0x0000040000087882 */ /* 0x008fe20000000000 */
[----:B------:R-:W-:Y:S01]  /*0940*/  USEL UR9, UR9, 0x1a0, UP5 ;  /* 0x000001a009097887 */ /* 0x000fe2000a800000 */
        /* <DEDUP_REMOVED lines=10> */
[----:B--2---:R4:W2:Y:S08]  /*09f0*/  SYNCS.EXCH.64 URZ, [UR8+0x80], UR12 ;  /* 0x0000800c08ff75b2 */ /* 0x0048b00008000100 */
[----:B------:R4:W3:Y:S01]  /*0a00*/  SYNCS.EXCH.64 URZ, [UR8+0x90], UR14 ;  /* 0x0000900e08ff75b2 */ /* 0x0008e20008000100 */
[----:B------:R4:W1:Y:S01]  /*0a10*/  SYNCS.EXCH.64 URZ, [UR8+0x88], UR12 ;  /* 0x0000880c08ff75b2 */ /* 0x0008620008000100 */
[----:B------:R4:W1:Y:S02]  /*0a20*/  SYNCS.EXCH.64 URZ, [UR8+0x98], UR14 ;  /* 0x0000980e08ff75b2 */ /* 0x0008640008000100 */
[----:B----4-:R-:W-:Y:S01]  /*0a30*/  NOP ;  /* 0x0000000000007918 */ /* 0x010fe20000000000 */
.L_x_12:
[----:B------:R-:W4:Y:S01]  /*0a40*/  SHFL.IDX PT, R0, R96, RZ, 0x1f ;  /* 0x00001fff60007589 */ /* 0x000f2200000e0000 */
[----:B------:R-:W-:Y:S01]  /*0a50*/  NOP ;  /* 0x0000000000007918 */ /* 0x000fe20000000000 */
[----:B----4-:R-:W-:-:S13]  /*0a60*/  ISETP.NE.AND P0, PT, R0, 0x5, PT ;  /* 0x000000050000780c */ /* 0x010fda0003f05270 */
[----:B------:R-:W-:Y:S05]  /*0a70*/  @P0 BRA `(.L_x_13) ;  /* 0x0000000000540947 */ /* 0x000fea0003800000 */
[----:B--2---:R-:W-:Y:S01]  /*0a80*/  UMOV UR9, 0x400 ;  /* 0x0000040000097882 */ /* 0x004fe20000000000 */
        /* <DEDUP_REMOVED lines=14> */
[----:B------:R4:W1:Y:S01]  /*0b70*/  SYNCS.EXCH.64 URZ, [UR9+0xc8], UR14 ;  /* 0x0000c80e09ff75b2 */ /* 0x0008620008000100 */
[----:B------:R4:W1:Y:S01]  /*0b80*/  SYNCS.EXCH.64 URZ, [UR9+0xb0], UR12 ;  /* 0x0000b00c09ff75b2 */ /* 0x0008620008000100 */
[----:B------:R4:W1:Y:S01]  /*0b90*/  SYNCS.EXCH.64 URZ, [UR9+0xd0], UR14 ;  /* 0x0000d00e09ff75b2 */ /* 0x0008620008000100 */
[----:B------:R4:W1:Y:S01]  /*0ba0*/  SYNCS.EXCH.64 URZ, [UR9+0xb8], UR12 ;  /* 0x0000b80c09ff75b2 */ /* 0x0008620008000100 */
[----:B------:R4:W1:Y:S02]  /*0bb0*/  SYNCS.EXCH.64 URZ, [UR9+0xd8], UR14 ;  /* 0x0000d80e09ff75b2 */ /* 0x0008640008000100 */
[----:B----4-:R-:W-:Y:S01]  /*0bc0*/  NOP ;  /* 0x0000000000007918 */ /* 0x010fe20000000000 */
.L_x_13:
[----:B------:R-:W4:Y:S01]  /*0bd0*/  SHFL.IDX PT, R0, R96, RZ, 0x1f ;  /* 0x00001fff60007589 */ /* 0x000f2200000e0000 */
[----:B------:R-:W-:Y:S01]  /*0be0*/  ISETP.NE.OR P1, PT, RZ, UR10, !P1 ;  /* 0x0000000aff007c0c */ /* 0x000fe2000cf25670 */
        /* <DEDUP_REMOVED lines=12> */
[----:B------:R4:W3:Y:S01]  /*0cb0*/  SYNCS.EXCH.64 URZ, [UR8+0xf0], UR12 ;  /* 0x0000f00c08ff75b2 */ /* 0x0008e20008000100 */
[----:B------:R4:W1:Y:S01]  /*0cc0*/  SYNCS.EXCH.64 URZ, [UR8+0xe8], UR12 ;  /* 0x0000e80c08ff75b2 */ /* 0x0008620008000100 */
[----:B------:R4:W1:Y:S02]  /*0cd0*/  SYNCS.EXCH.64 URZ, [UR8+0xf8], UR12 ;  /* 0x0000f80c08ff75b2 */ /* 0x0008640008000100 */
[----:B----4-:R-:W-:Y:S01]  /*0ce0*/  NOP ;  /* 0x0000000000007918 */ /* 0x010fe20000000000 */
.L_x_14:
[----:B------:R-:W-:Y:S01]  /*0cf0*/  VOTEU.ALL UP1, P1 ;  /* 0x0000000000ff7886 */ /* 0x000fe20000820000 */
[----:B---3--:R-:W3:Y:S01]  /*0d00*/  LDCU UR8, c[0x0][0x36c] ;  /* 0x00006d80ff0877ac */ /* 0x008ee20008000800 */
[----:B------:R-:W-:Y:S01]  /*0d10*/  NOP ;  /* 0x0000000000007918 */ /* 0x000fe20000000000 */
[----:B------:R-:W-:Y:S01]  /*0d20*/  LOP3.LUT R10, R105, 0x1f, RZ, 0xc0, !PT ;  /* 0x0000001f690a7812 */ /* 0x000fe200078ec0ff */
[----:B--2---:R-:W-:Y:S01]  /*0d30*/  UMOV UR12, 0x20 ;  /* 0x00000020000c7882 */ /* 0x004fe20000000000 */
[----:B------:R-:W-:Y:S01]  /*0d40*/  @!UP1 UMOV UR7, 0x400 ;  /* 0x0000040000079882 */ /* 0x000fe20000000000 */
[----:B------:R-:W-:-:S04]  /*0d50*/  @!UP1 UIADD3 UR12, UPT, UPT, -UR12, 0x100000, URZ ;  /* 0x001000000c0c9890 */ /* 0x000fc8000fffe1ff */
[----:B------:R-:W-:Y:S02]  /*0d60*/  @!UP1 USHF.L.U32 UR13, UR12, 0xb, URZ ;  /* 0x0000000b0c0d9899 */ /* 0x000fe400080006ff */
[----:B------:R-:W-:Y:S02]  /*0d70*/  @!UP1 USHF.L.U32 UR12, UR12, 0x1, URZ ;  /* 0x000000010c0c9899 */ /* 0x000fe400080006ff */
[----:B------:R-:W-:Y:S01]  /*0d80*/  @!UP1 ULEA UR7, UR37, UR7, 0x18 ;  /* 0x0000000725079291 */ /* 0x000fe2000f8ec0ff */
[----:B------:R-:W-:Y:S01]  /*0d90*/  VOTEU.ALL UP1, P1 ;  /* 0x0000000000ff7886 */ /* 0x000fe20000820000 */
[----:B------:R-:W-:Y:S01]  /*0da0*/  UISETP.NE.AND UP4, UPT, UR10, URZ, UPT ;  /* 0x000000ff0a00728c */ /* 0x000fe2000bf85270 */
[----:B------:R-:W2:Y:S09]  /*0db0*/  FENCE.VIEW.ASYNC.S ;  /* 0x00000000000073c6 */ /* 0x000eb20000000000 */
[----:B--2---:R2:W4:Y:S01]  /*0dc0*/  @!UP1 SYNCS.EXCH.64 URZ, [UR7+0x100], UR12 ;  /* 0x0001000c07ff95b2 */ /* 0x0045220008000100 */
[----:B---3--:R-:W-:-:S09]  /*0dd0*/  UISETP.EQ.U32.AND UP1, UPT, UR8, 0x1, UPT ;  /* 0x000000010800788c */ /* 0x008fd2000bf22070 */
[----:B------:R-:W-:Y:S05]  /*0de0*/  BRA.U !UP1, `(.L_x_15) ;  /* 0x0000000109087547 */ /* 0x000fea000b800000 */
[----:B-1--4-:R-:W-:Y:S01]  /*0df0*/  UCGABAR_ARV ;  /* 0x00000000000079c7 */ /* 0x012fe20008000000 */
[----:B------:R-:W-:Y:S05]  /*0e00*/  BRA `(.L_x_16) ;  /* 0x0000000000047947 */ /* 0x000fea0003800000 */
.L_x_15:
[----:B-1--4-:R-:W-:Y:S01]  /*0e10*/  NOP ;  /* 0x0000000000007918 */ /* 0x012fe20000000000 */
.L_x_16:
[----:B------:R-:W1:Y:S01]  /*0e20*/  S2R R15, SR_CTAID.Y ;  /* 0x00000000000f7919 */ /* 0x000e620000002600 */
[----:B------:R-:W-:-:S05]  /*0e30*/  CS2R.32 R91, SR_CgaSize ;  /* 0x00000000005b7805 */ /* 0x000fca0000008a00 */
[----:B------:R-:W-:-:S05]  /*0e40*/  IMAD R91, R91, -0xa0, RZ ;  /* 0xffffff605b5b7824 */ /* 0x000fca00078e02ff */
[----:B--2---:R-:W-:-:S14]  /*0e50*/  R2UR UR7, R91 ;  /* 0x000000005b0772ca */ /* 0x004fdc00000e0000 */
[----:B------:R-:W2:Y:S01]  /*0e60*/  LDCU UR7, c[0x0][UR7+0x2b4] ;  /* 0x00005680070777ac */ /* 0x000ea20008000800 */
[----:B------:R-:W-:-:S05]  /*0e70*/  CS2R.32 R0, SR_CgaSize ;  /* 0x0000000000007805 */ /* 0x000fca0000008a00 */
[----:B------:R-:W-:-:S06]  /*0e80*/  IMAD R0, R0, -0xa0, RZ ;  /* 0xffffff6000007824 */ /* 0x000fcc00078e02ff */
[----:B------:R-:W3:Y:S01]  /*0e90*/  LDC R0, c[0x0][R0+0x2a4] ;  /* 0x0000a90000007b82 */ /* 0x000ee20000000800 */
[----:B------:R-:W-:Y:S01]  /*0ea0*/  PRMT R8, RZ, 0x7610, R8 ;  /* 0x00007610ff087816 */ /* 0x000fe20000000008 */
[----:B------:R-:W4:Y:S01]  /*0eb0*/  S2R R9, SR_CTAID.X ;  /* 0x0000000000097919 */ /* 0x000f220000002500 */
[----:B------:R-:W-:-:S05]  /*0ec0*/  CS2R.32 R91, SR_CgaSize ;  /* 0x00000000005b7805 */ /* 0x000fca0000008a00 */
[----:B------:R-:W-:-:S05]  /*0ed0*/  IMAD R91, R91, -0xa0, RZ ;  /* 0xffffff605b5b7824 */ /* 0x000fca00078e02ff */
[----:B------:R-:W-:-:S14]  /*0ee0*/  R2UR UR8, R91 ;  /* 0x000000005b0872ca */ /* 0x000fdc00000e0000 */
[----:B------:R-:W3:Y:S01]  /*0ef0*/  LDCU UR8, c[0x0][UR8+0x2b0] ;  /* 0x00005600080877ac */ /* 0x000ee20008000800 */
[----:B------:R-:W-:Y:S01]  /*0f00*/  UISETP.NE.AND UP2, UPT, UR10, 0x2, UPT ;  /* 0x000000020a00788c */ /* 0x000fe2000bf45270 */
[----:B------:R-:W2:Y:S01]  /*0f10*/  LDC R11, c[0x0][0xb24] ;  /* 0x0002c900ff0b7b82 */ /* 0x000ea20000000800 */
[----:B------:R-:W-:-:S05]  /*0f20*/  CS2R.32 R2, SR_CgaSize ;  /* 0x0000000000027805 */ /* 0x000fca0000008a00 */
[----:B------:R-:W-:-:S06]  /*0f30*/  IMAD R2, R2, -0xa0, RZ ;  /* 0xffffff6002027824 */ /* 0x000fcc00078e02ff */
[----:B------:R-:W3:Y:S08]  /*0f40*/  LDC R2, c[0x0][R2+0x2a0] ;  /* 0x0000a80002027b82 */ /* 0x000ef00000000800 */
[----:B------:R-:W3:Y:S01]  /*0f50*/  LDC R40, c[0x0][0xb24] ;  /* 0x0002c900ff287b82 */ /* 0x000ee20000000800 */
[----:B-1----:R-:W-:-:S07]  /*0f60*/  I2FP.F32.U32 R90, R15 ;  /* 0x0000000f005a7245 */ /* 0x002fce0000201000 */
[----:B------:R-:W1:Y:S01]  /*0f70*/  S2UR UR36, SR_CTAID.Z ;  /* 0x00000000002479c3 */ /* 0x000e620000002700 */
[----:B--2---:R-:W-:Y:S01]  /*0f80*/  ISETP.GE.AND P0, PT, R11, 0x1, PT ;  /* 0x000000010b00780c */ /* 0x004fe20003f06270 */
[----:B----4-:R-:W-:Y:S01]  /*0f90*/  IMAD.MOV.U32 R14, RZ, RZ, R9 ;  /* 0x000000ffff0e7224 */ /* 0x010fe200078e0009 */
[----:B------:R-:W-:Y:S01]  /*0fa0*/  I2FP.F32.U32 R91, R9 ;  /* 0x00000009005b7245 */ /* 0x000fe20000201000 */
[----:B------:R-:W-:Y:S01]  /*0fb0*/  FMUL R90, R90, UR7 ;  /* 0x000000075a5a7c20 */ /* 0x000fe20008400000 */
[----:B------:R-:W2:Y:S03]  /*0fc0*/  LDCU UR7, c[0x0][0xb30] ;  /* 0x00016600ff0777ac */ /* 0x000ea60008000800 */
[----:B---3--:R-:W-:Y:S02]  /*0fd0*/  FMUL R91, R91, UR8 ;  /* 0x000000085b5b7c20 */ /* 0x008fe40008400000 */
[----:B------:R-:W3:Y:S08]  /*0fe0*/  F2I.U32.TRUNC.NTZ R90, R90 ;  /* 0x0000005a005a7305 */ /* 0x000ef0000020f000 */
[----:B------:R-:W4:Y:S01]  /*0ff0*/  F2I.U32.TRUNC.NTZ R91, R91 ;  /* 0x0000005b005b7305 */ /* 0x000f22000020f000 */
[----:B--2---:R-:W-:Y:S01]  /*1000*/  UISETP.NE.AND UP3, UPT, UR7, 0x1, UPT ;  /* 0x000000010700788c */ /* 0x004fe2000bf65270 */
[----:B---3--:R-:W-:-:S05]  /*1010*/  IADD3 R90, PT, PT, -R90, RZ, RZ ;  /* 0x000000ff5a5a7210 */ /* 0x008fca0007ffe1ff */
[----:B------:R-:W-:Y:S01]  /*1020*/  IMAD R90, R0, R90, R15 ;  /* 0x0000005a005a7224 */ /* 0x000fe200078e020f */
[----:B------:R-:W-:Y:S01]  /*1030*/  PRMT R0, RZ, 0x7610, R0 ;  /* 0x00007610ff007816 */ /* 0x000fe20000000000 */
[----:B----4-:R-:W-:-:S04]  /*1040*/  IMAD.MOV R91, RZ, RZ, -R91 ;  /* 0x000000ffff5b7224 */ /* 0x010fc800078e0a5b */
[----:B------:R-:W-:Y:S01]  /*1050*/  IMAD R91, R2, R91, R9 ;  /* 0x0000005b025b7224 */ /* 0x000fe200078e0209 */
[----:B-1----:R-:W-:Y:S06]  /*1060*/  BRA.U UP4, `(.L_x_17) ;  /* 0x0000000104247547 */ /* 0x002fec000b800000 */
[----:B------:R-:W-:Y:S01]  /*1070*/  ISETP.NE.AND P1, PT, R90, RZ, PT ;  /* 0x000000ff5a00720c */ /* 0x000fe20003f25270 */
[----:B------:R-:W-:Y:S01]  /*1080*/  IMAD.MOV.U32 R0, RZ, RZ, 0x3 ;  /* 0x00000003ff007424 */ /* 0x000fe200078e00ff */
[C---:B------:R-:W-:Y:S02]  /*1090*/  LOP3.LUT R2, R91.reuse, 0xfffffffe, RZ, 0xc0, !PT ;  /* 0xfffffffe5b027812 */ /* 0x040fe400078ec0ff */
[----:B------:R-:W-:Y:S02]  /*10a0*/  ISETP.LT.U32.OR P1, PT, R91, 0x2, !P1 ;  /* 0x000000025b00780c */ /* 0x000fe40004f21470 */
[----:B------:R-:W-:Y:S02]  /*10b0*/  SHF.L.U32 R0, R0, R2, RZ ;  /* 0x0000000200007219 */ /* 0x000fe400000006ff */
[----:B------:R-:W-:Y:S02]  /*10c0*/  SEL R4, RZ, 0x1, !P1 ;  /* 0x00000001ff047807 */ /* 0x000fe40004800000 */
[----:B------:R-:W-:-:S05]  /*10d0*/  SEL R3, RZ, 0x2, !P1 ;  /* 0x00000002ff037807 */ /* 0x000fca0004800000 */
[----:B------:R-:W-:-:S05]  /*10e0*/  IMAD.IADD R3, R4, 0x1, R3 ;  /* 0x0000000104037824 */ /* 0x000fca00078e0203 */
[----:B------:R-:W-:Y:S02]  /*10f0*/  PRMT R8, R3, 0x7610, R8 ;  /* 0x0000761003087816 */ /* 0x000fe40000000008 */
.L_x_17:
[----:B------:R-:W-:Y:S05]  /*1100*/  @!P0 BRA `(.L_x_18) ;  /* 0x0000000000b88947 */ /* 0x000fea0003800000 */
[----:B------:R-:W1:Y:S01]  /*1110*/  LDC.64 R4, c[0x0][0xb18] ;  /* 0x0002c600ff047b82 */ /* 0x000e620000000a00 */
[----:B------:R-:W-:-:S07]  /*1120*/  ISETP.NE.AND P0, PT, R11, 0x1, PT ;  /* 0x000000010b00780c */ /* 0x000fce0003f05270 */
[----:B------:R-:W2:Y:S08]  /*1130*/  LDC R14, c[0x0][0xb0c] ;  /* 0x0002c300ff0e7b82 */ /* 0x000eb00000000800 */
[----:B------:R-:W3:Y:S08]  /*1140*/  LDC R16, c[0x0][0x370] ;  /* 0x0000dc00ff107b82 */ /* 0x000ef00000000800 */
[----:B------:R-:W4:Y:S01]  /*1150*/  LDC R13, c[0x0][0x374] ;  /* 0x0000dd00ff0d7b82 */ /* 0x000f220000000800 */
[----:B-1----:R-:W-:-:S07]  /*1160*/  ISETP.NE.AND P1, PT, R4, 0x1, PT ;  /* 0x000000010400780c */ /* 0x002fce0003f25270 */
[----:B------:R-:W3:Y:S01]  /*1170*/  LDC.64 R6, c[0x0][0xb10] ;  /* 0x0002c400ff067b82 */ /* 0x000ee20000000a00 */
[----:B--2---:R-:W-:-:S07]  /*1180*/  ISETP.NE.AND P2, PT, R14, 0x1, PT ;  /* 0x000000010e00780c */ /* 0x004fce0003f45270 */
[----:B------:R-:W1:Y:S08]  /*1190*/  LDC R12, c[0x0][0xb20] ;  /* 0x0002c800ff0c7b82 */ /* 0x000e700000000800 */
[----:B------:R-:W2:Y:S01]  /*11a0*/  LDC.64 R2, c[0x0][0xb28] ;  /* 0x0002ca00ff027b82 */ /* 0x000ea20000000a00 */
[----:B----4-:R-:W-:-:S04]  /*11b0*/  IMAD.HI.U32 R17, R13, R5, RZ ;  /* 0x000000050d117227 */ /* 0x010fc800078e00ff */
[----:B------:R-:W-:-:S04]  /*11c0*/  IMAD.HI.U32 R5, R15, R5, RZ ;  /* 0x000000050f057227 */ /* 0x000fc800078e00ff */
[----:B---3--:R-:W-:-:S05]  /*11d0*/  IMAD.HI.U32 R18, R16, R6, RZ ;  /* 0x0000000610127227 */ /* 0x008fca00078e00ff */
[-C--:B------:R-:W-:Y:S01]  /*11e0*/  @P2 SHF.R.U32.HI R16, RZ, R7.reuse, R18 ;  /* 0x00000007ff102219 */ /* 0x080fe20000011612 */
[----:B------:R-:W-:Y:S01]  /*11f0*/  IMAD.HI.U32 R18, R9, R6, RZ ;  /* 0x0000000609127227 */ /* 0x000fe200078e00ff */
[-C--:B-1----:R-:W-:Y:S02]  /*1200*/  @P1 SHF.R.U32.HI R13, RZ, R12.reuse, R17 ;  /* 0x0000000cff0d1219 */ /* 0x082fe40000011611 */
[----:B------:R-:W-:Y:S02]  /*1210*/  SHF.R.U32.HI R5, RZ, R12, R5 ;  /* 0x0000000cff057219 */ /* 0x000fe40000011605 */
[----:B------:R-:W-:Y:S02]  /*1220*/  SHF.R.U32.HI R18, RZ, R7, R18 ;  /* 0x00000007ff127219 */ /* 0x000fe40000011612 */
[----:B------:R-:W-:Y:S01]  /*1230*/  SEL R5, R15, R5, !P1 ;  /* 0x000000050f057207 */ /* 0x000fe20004800000 */
[----:B--2---:R-:W-:Y:S01]  /*1240*/  IMAD.HI.U32 R17, R13, R2, RZ ;  /* 0x000000020d117227 */ /* 0x004fe200078e00ff */
[----:B------:R-:W-:-:S03]  /*1250*/  SEL R18, R9, R18, !P2 ;  /* 0x0000001209127207 */ /* 0x000fc60005000000 */
[----:B------:R-:W-:Y:S01]  /*1260*/  IMAD.HI.U32 R6, R16, R2, RZ ;  /* 0x0000000210067227 */ /* 0x000fe200078e00ff */
[----:B------:R-:W-:-:S04]  /*1270*/  @P0 SHF.R.U32.HI R13, RZ, R3, R17 ;  /* 0x00000003ff0d0219 */ /* 0x000fc80000011611 */
[----:B------:R-:W-:Y:S01]  /*1280*/  @P0 SHF.R.U32.HI R16, RZ, R3, R6 ;  /* 0x00000003ff100219 */ /* 0x000fe20000011606 */
[----:B------:R-:W-:-:S04]  /*1290*/  IMAD R13, R13, R11, RZ ;  /* 0x0000000b0d0d7224 */ /* 0x000fc800078e02ff */
[----:B------:R-:W-:Y:S01]  /*12a0*/  IMAD R6, R16, R11, RZ ;  /* 0x0000000b10067224 */ /* 0x000fe200078e02ff */
[----:B------:R-:W-:-:S04]  /*12b0*/  ISETP.GE.AND P1, PT, R5, R13, PT ;  /* 0x0000000d0500720c */ /* 0x000fc80003f26270 */
[----:B------:R-:W-:Y:S01]  /*12c0*/  ISETP.GE.OR P1, PT, R18, R6, P1 ;  /* 0x000000061200720c */ /* 0x000fe20000f26670 */
[----:B------:R-:W-:-:S05]  /*12d0*/  IMAD.HI.U32 R6, R5, R2, RZ ;  /* 0x0000000205067227 */ /* 0x000fca00078e00ff */
[----:B------:R-:W-:-:S04]  /*12e0*/  SHF.R.U32.HI R6, RZ, R3, R6 ;  /* 0x00000003ff067219 */ /* 0x000fc80000011606 */
[----:B------:R-:W-:-:S03]  /*12f0*/  SEL R6, R5, R6, !P0 ;  /* 0x0000000605067207 */ /* 0x000fc60004000000 */
[----:B------:R-:W-:Y:S01]  /*1300*/  @!P1 IMAD.HI.U32 R7, R18, R2, RZ ;  /* 0x0000000212079227 */ /* 0x000fe200078e00ff */
[----:B------:R-:W-:-:S04]  /*1310*/  IADD3 R2, PT, PT, -R6, RZ, RZ ;  /* 0x000000ff06027210 */ /* 0x000fc80007ffe1ff */
[----:B------:R-:W-:Y:S01]  /*1320*/  @!P1 SHF.R.U32.HI R3, RZ, R3, R7 ;  /* 0x00000003ff039219 */ /* 0x000fe20000011607 */
[----:B------:R-:W-:Y:S01]  /*1330*/  IMAD R2, R11, R2, R5 ;  /* 0x000000020b027224 */ /* 0x000fe200078e0205 */
[----:B------:R-:W-:Y:S02]  /*1340*/  IADD3 R7, PT, PT, -R5, RZ, RZ ;  /* 0x000000ff05077210 */ /* 0x000fe40007ffe1ff */
[----:B------:R-:W-:-:S03]  /*1350*/  @!P1 SEL R3, R18, R3, !P0 ;  /* 0x0000000312039207 */ /* 0x000fc60004000000 */
[----:B------:R-:W-:Y:S02]  /*1360*/  IMAD R7, R4, R7, R15 ;  /* 0x0000000704077224 */ /* 0x000fe400078e020f */
[--C-:B------:R-:W-:Y:S02]  /*1370*/  @!P1 IMAD.IADD R6, R6, 0x1, -R3.reuse ;  /* 0x0000000106069824 */ /* 0x100fe400078e0a03 */
[----:B------:R-:W-:Y:S01]  /*1380*/  @!P1 IMAD R3, R2, R16, R3 ;  /* 0x0000001002039224 */ /* 0x000fe200078e0203 */
[----:B------:R-:W-:Y:S01]  /*1390*/  IADD3 R2, PT, PT, -R18, RZ, RZ ;  /* 0x000000ff12027210 */ /* 0x000fe20007ffe1ff */
[----:B------:R-:W-:Y:S02]  /*13a0*/  @!P1 IMAD R5, R6, R11, R18 ;  /* 0x0000000b06059224 */ /* 0x000fe400078e0212 */
[----:B------:R-:W-:Y:S02]  /*13b0*/  @!P1 IMAD.MOV.U32 R18, RZ, RZ, R3 ;  /* 0x000000ffff129224 */ /* 0x000fe400078e0003 */
[----:B------:R-:W-:-:S02]  /*13c0*/  IMAD R2, R14, R2, R9 ;  /* 0x000000020e027224 */ /* 0x000fc400078e0209 */
[----:B------:R-:W-:Y:S02]  /*13d0*/  IMAD R15, R5, R4, R7 ;  /* 0x00000004050f7224 */ /* 0x000fe400078e0207 */
[----:B------:R-:W-:Y:S02]  /*13e0*/  IMAD R14, R18, R14, R2 ;  /* 0x0000000e120e7224 */ /* 0x000fe400078e0202 */
.L_x_18:
[----:B------:R-:W-:Y:S05]  /*13f0*/  BRA.U UP3, `(.L_x_19) ;  /* 0x0000000103407547 */ /* 0x000fea000b800000 */
[----:B------:R-:W1:Y:S08]  /*1400*/  LDC.64 R4, c[0x0][0xb10] ;  /* 0x0002c400ff047b82 */ /* 0x000e700000000a00 */
[----:B------:R-:W2:Y:S08]  /*1410*/  LDC.64 R2, c[0x0][0xb18] ;  /* 0x0002c600ff027b82 */ /* 0x000eb00000000a00 */
[----:B------:R-:W3:Y:S08]  /*1420*/  LDC R6, c[0x0][0xb20] ;  /* 0x0002c800ff067b82 */ /* 0x000ef00000000800 */
[----:B------:R-:W4:Y:S01]  /*1430*/  LDC R7, c[0x0][0xb0c] ;  /* 0x0002c300ff077b82 */ /* 0x000f220000000800 */
[----:B-1----:R-:W-:-:S05]  /*1440*/  IMAD.HI.U32 R4, R14, R4, RZ ;  /* 0x000000040e047227 */ /* 0x002fca00078e00ff */
[----:B------:R-:W-:Y:S01]  /*1450*/  SHF.R.U32.HI R4, RZ, R5, R4 ;  /* 0x00000005ff047219 */ /* 0x000fe20000011604 */
[----:B--2---:R-:W-:Y:S01]  /*1460*/  IMAD.HI.U32 R3, R15, R3, RZ ;  /* 0x000000030f037227 */ /* 0x004fe200078e00ff */
[----:B------:R-:W-:-:S04]  /*1470*/  ISETP.NE.AND P0, PT, R2, 0x1, PT ;  /* 0x000000010200780c */ /* 0x000fc80003f05270 */
[----:B---3--:R-:W-:-:S04]  /*1480*/  SHF.R.U32.HI R3, RZ, R6, R3 ;  /* 0x00000006ff037219 */ /* 0x008fc80000011603 */
[----:B------:R-:W-:Y:S02]  /*1490*/  SEL R3, R15, R3, !P0 ;  /* 0x000000030f037207 */ /* 0x000fe40004000000 */
[----:B----4-:R-:W-:-:S04]  /*14a0*/  ISETP.NE.AND P1, PT, R7, 0x1, PT ;  /* 0x000000010700780c */ /* 0x010fc80003f25270 */
[----:B------:R-:W-:-:S05]  /*14b0*/  SEL R5, R14, R4, !P1 ;  /* 0x000000040e057207 */ /* 0x000fca0004800000 */
[----:B------:R-:W-:Y:S02]  /*14c0*/  IMAD.IADD R4, R3, 0x1, -R5 ;  /* 0x0000000103047824 */ /* 0x000fe400078e0a05 */
[----:B------:R-:W-:Y:S02]  /*14d0*/  IMAD.IADD R3, R5, 0x1, -R3 ;  /* 0x0000000105037824 */ /* 0x000fe400078e0a03 */
[----:B------:R-:W-:Y:S02]  /*14e0*/  IMAD R14, R4, R7, R14 ;  /* 0x00000007040e7224 */ /* 0x000fe400078e020e */
[----:B------:R-:W-:Y:S02]  /*14f0*/  IMAD R15, R3, R2, R15 ;  /* 0x00000002030f7224 */ /* 0x000fe400078e020f */
.L_x_19:
[----:B------:R-:W-:Y:S05]  /*1500*/  BRA.U !UP1, `(.L_x_20) ;  /* 0x00000001090c7547 */ /* 0x000fea000b800000 */
[----:B------:R-:W-:Y:S01]  /*1510*/  UCGABAR_WAIT ;  /* 0x0000000000007dc7 */ /* 0x000fe20008000000 */
[----:B------:R-:W-:Y:S01]  /*1520*/  CCTL.IVALL ;  /* 0x00000000ff00798f */ /* 0x000fe20002000000 */
[----:B------:R-:W-:Y:S05]  /*1530*/  BRA `(.L_x_21) ;  /* 0x0000000000047947 */ /* 0x000fea0003800000 */
.L_x_20:
[----:B------:R-:W-:Y:S06]  /*1540*/  BAR.SYNC.DEFER_BLOCKING 0x0 ;  /* 0x0000000000007b1d */ /* 0x000fec0000010000 */
.L_x_21:
[----:B------:R-:W-:Y:S05]  /*1550*/  BRA.U UP2, `(.L_x_22) ;  /* 0x0000001102907547 */ /* 0x000fea000b800000 */
[----:B------:R-:W1:Y:S01]  /*1560*/  LDCU UR4, c[0x0][0x38c] ;  /* 0x00007180ff0477ac */ /* 0x000e620008000800 */
[----:B------:R-:W2:Y:S01]  /*1570*/  LDC R8, c[0x0][0x370] ;  /* 0x0000dc00ff087b82 */ /* 0x000ea20000000800 */
[C---:B------:R-:W-:Y:S01]  /*1580*/  IMAD.SHL.U32 R19, R9.reuse, 0x40, RZ ;  /* 0x0000004009137824 */ /* 0x040fe200078e00ff */
[----:B------:R-:W-:Y:S01]  /*1590*/  PLOP3.LUT P1, PT, PT, PT, UP5, 0x80, 0x8 ;  /* 0x000000000008781c */ /* 0x000fe20003f2f058 */
[----:B------:R-:W-:Y:S01]  /*15a0*/  UISETP.NE.AND UP1, UPT, UR10, URZ, UPT ;  /* 0x000000ff0a00728c */ /* 0x000fe2000bf25270 */
[----:B------:R-:W-:Y:S01]  /*15b0*/  ISETP.NE.AND P4, PT, R10, RZ, P5 ;  /* 0x000000ff0a00720c */ /* 0x000fe20002f85270 */
[----:B------:R-:W-:Y:S01]  /*15c0*/  IMAD.SHL.U32 R18, R9, 0x80, RZ ;  /* 0x0000008009127824 */ /* 0x000fe200078e00ff */
[----:B------:R-:W-:Y:S01]  /*15d0*/  PLOP3.LUT P1, PT, P1, PT, PT, 0x8, 0x80 ;  /* 0x000000000080781c */ /* 0x000fe20000f2e170 */
[----:B------:R-:W-:Y:S01]  /*15e0*/  IMAD.MOV.U32 R17, RZ, RZ, 0x1 ;  /* 0x00000001ff117424 */ /* 0x000fe200078e00ff */
[----:B------:R-:W3:Y:S01]  /*15f0*/  LDC R0, c[0x0][0x374] ;  /* 0x0000dd00ff007b82 */ /* 0x000ee20000000800 */
[----:B------:R-:W-:Y:S01]  /*1600*/  IMAD.MOV.U32 R16, RZ, RZ, RZ ;  /* 0x000000ffff107224 */ /* 0x000fe200078e00ff */
[----:B------:R-:W-:Y:S01]  /*1610*/  CS2R R12, SRZ ;  /* 0x00000000000c7805 */ /* 0x000fe2000001ff00 */
[----:B------:R-:W-:Y:S01]  /*1620*/  IMAD.MOV.U32 R11, RZ, RZ, 0x1 ;  /* 0x00000001ff0b7424 */ /* 0x000fe200078e00ff */
[----:B------:R-:W-:Y:S01]  /*1630*/  LOP3.LUT R19, R19, 0x40, RZ, 0xc0, !PT ;  /* 0x0000004013137812 */ /* 0x000fe200078ec0ff */
[----:B------:R-:W4:Y:S01]  /*1640*/  LDCU.64 UR14, c[0x0][0x348] ;  /* 0x00006900ff0e77ac */ /* 0x000f220008000a00 */
[----:B-1----:R-:W-:-:S02]  /*1650*/  UIADD3 UR5, UPT, UPT, UR4, 0x3f, URZ ;  /* 0x0000003f04057890 */ /* 0x002fc4000fffe0ff */
[----:B------:R-:W-:Y:S02]  /*1660*/  USEL UR22, UR6, 0x2, UP1 ;  /* 0x0000000206167887 */ /* 0x000fe40008800000 */
[----:B------:R-:W-:Y:S01]  /*1670*/  USHF.R.S32.HI UR7, URZ, 0x1f, UR5 ;  /* 0x0000001fff077899 */ /* 0x000fe20008011405 */
[----:B------:R-:W-:-:S03]  /*1680*/  UMOV UR23, URZ ;  /* 0x000000ff00177c82 */ /* 0x000fc60008000000 */
[----:B------:R-:W-:Y:S02]  /*1690*/  ULEA.HI UR7, UR7, UR5, URZ, 0x6 ;  /* 0x0000000507077291 */ /* 0x000fe4000f8f30ff */
[----:B------:R-:W-:Y:S02]  /*16a0*/  UIADD3 UR5, UPT, UPT, UR4, -0x1, URZ ;  /* 0xffffffff04057890 */ /* 0x000fe4000fffe0ff */
[----:B------:R-:W-:Y:S02]  /*16b0*/  USHF.R.S32.HI UR7, URZ, 0x6, UR7 ;  /* 0x00000006ff077899 */ /* 0x000fe40008011407 */
[----:B------:R-:W-:Y:S02]  /*16c0*/  UISETP.GE.U32.AND UP2, UPT, UR5, -0x7f, UPT ;  /* 0xffffff810500788c */ /* 0x000fe4000bf46070 */
[----:B------:R-:W-:Y:S02]  /*16d0*/  UISETP.LT.U32.AND UP0, UPT, UR7, 0x3, UPT ;  /* 0x000000030700788c */ /* 0x000fe4000bf01070 */
[----:B------:R-:W-:-:S02]  /*16e0*/  UIADD3 UR4, UPT, UPT, UR4, 0x7e, URZ ;  /* 0x0000007e04047890 */ /* 0x000fc4000fffe0ff */
[----:B------:R-:W-:-:S04]  /*16f0*/  USEL UR5, UR7, 0x3, UP0 ;  /* 0x0000000307057887 */ /* 0x000fc80008000000 */
[----:B------:R-:W-:Y:S02]  /*1700*/  UIADD3 UR21, UPT, UPT, UR5, -0x1, URZ ;  /* 0xffffffff05157890 */ /* 0x000fe4000fffe0ff */
[----:B------:R-:W-:Y:S02]  /*1710*/  @UP2 UIADD3 UR21, UPT, UPT, UR5, URZ, URZ ;  /* 0x000000ff05152290 */ /* 0x000fe4000fffe0ff */
[----:B------:R-:W-:Y:S02]  /*1720*/  UIADD3 UR24, UPT, UPT, UR7, -UR5, URZ ;  /* 0x8000000507187290 */ /* 0x000fe4000fffe0ff */
[----:B------:R-:W-:Y:S02]  /*1730*/  UIADD3 UR13, UPT, UPT, UR21, 0x1, URZ ;  /* 0x00000001150d7890 */ /* 0x000fe4000fffe0ff */
[----:B--2-4-:R-:W-:-:S12]  /*1740*/  UIADD3 UR21, UPT, UPT, -UR21, URZ, URZ ;  /* 0x000000ff15157290 */ /* 0x014fd8000fffe1ff */
.L_x_42:
[----:B------:R-:W-:Y:S01]  /*1750*/  UISETP.NE.AND UP0, UPT, UR37, URZ, UPT ;  /* 0x000000ff2500728c */ /* 0x000fe2000bf05270 */
[----:B------:R-:W1:Y:S08]  /*1760*/  S2UR UR37, SR_CgaCtaId ;  /* 0x00000000002579c3 */ /* 0x000e700000008800 */
[----:B------:R-:W-:Y:S05]  /*1770*/  BRA.U UP0, `(.L_x_23) ;  /* 0x0000000100347547 */ /* 0x000fea000b800000 */
[----:B------:R-:W2:Y:S01]  /*1780*/  S2R R2, SR_CgaCtaId ;  /* 0x0000000000027919 */ /* 0x000ea20000008800 */
[----:B------:R-:W-:-:S04]  /*1790*/  MOV R3, 0x400 ;  /* 0x0000040000037802 */ /* 0x000fc80000000f00 */
[----:B--2---:R-:W-:Y:S02]  /*17a0*/  LEA R2, R2, R3, 0x18 ;  /* 0x0000000302027211 */ /* 0x004fe400078ec0ff */
[----:B------:R-:W-:-:S03]  /*17b0*/  SHF.L.U32 R3, R11, 0x1f, RZ ;  /* 0x0000001f0b037819 */ /* 0x000fc600000006ff */
[----:B------:R-:W-:-:S04]  /*17c0*/  IMAD R2, R12, 0x8, R2 ;  /* 0x000000080c027824 */ /* 0x000fc800078e0202 */
[----:B------:R-:W2:Y:S02]  /*17d0*/  SYNCS.PHASECHK.TRANS64.TRYWAIT P0, [R2+URZ+0xf0], R3 ;  /* 0x0000f003020075a7 */ /* 0x000ea400080011ff */
[----:B--2---:R-:W-:Y:S05]  /*17e0*/  @!P0 BRA `(.L_x_24) ;  /* 0x0000007800f08947 */ /* 0x004fea0003800000 */
.L_x_148:
[----:B------:R-:W-:Y:S01]  /*17f0*/  VIADD R12, R12, 0x1 ;  /* 0x000000010c0c7836 */ /* 0x000fe20000000000 */
[----:B------:R2:W-:Y:S04]  /*1800*/  SYNCS.ARRIVE.TRANS64.A1T0 RZ, [R2+URZ+0xe0], RZ ;  /* 0x0000e0ff02ff79a7 */ /* 0x0005e800081000ff */
[----:B------:R-:W-:-:S04]  /*1810*/  ISETP.NE.AND P0, PT, R12, 0x2, PT ;  /* 0x000000020c00780c */ /* 0x000fc80003f05270 */
[----:B------:R-:W-:Y:S02]  /*1820*/  SEL R12, R12, RZ, P0 ;  /* 0x000000ff0c0c7207 */ /* 0x000fe40000000000 */
[----:B--2---:R-:W-:-:S04]  /*1830*/  SEL R2, RZ, 0x1, P0 ;  /* 0x00000001ff027807 */ /* 0x004fc80000000000 */
[----:B------:R-:W-:-:S07]  /*1840*/  LOP3.LUT R11, R11, R2, RZ, 0x3c, !PT ;  /* 0x000000020b0b7212 */ /* 0x000fce00078e3cff */
.L_x_23:
[----:B------:R-:W-:Y:S01]  /*1850*/  UMOV UR6, 0x400 ;  /* 0x0000040000067882 */ /* 0x000fe20000000000 */
[----:B------:R-:W-:Y:S01]  /*1860*/  SHF.L.U32 R2, R17, 0x1f, RZ ;  /* 0x0000001f11027819 */ /* 0x000fe200000006ff */
[----:B-1----:R-:W-:Y:S01]  /*1870*/  ULEA UR6, UR37, UR6, 0x18 ;  /* 0x0000000625067291 */ /* 0x002fe2000f8ec0ff */
[----:B------:R-:W-:Y:S01]  /*1880*/  R2UR UR35, R18 ;  /* 0x00000000122372ca */ /* 0x000fe200000e0000 */
[----:B------:R-:W-:Y:S01]  /*1890*/  UISETP.GE.U32.AND UP0, UPT, UR4, 0x7f, UPT ;  /* 0x0000007f0400788c */ /* 0x000fe2000bf06070 */
[----:B------:R-:W-:Y:S01]  /*18a0*/  R2UR UR11, R19 ;  /* 0x00000000130b72ca */ /* 0x000fe200000e0000 */
[----:B------:R-:W-:Y:S01]  /*18b0*/  ULEA UR8, UR23, UR6, 0x3 ;  /* 0x0000000617087291 */ /* 0x000fe2000f8e18ff */
[----:B------:R-:W-:-:S08]  /*18c0*/  UMOV UR25, URZ ;  /* 0x000000ff00197c82 */ /* 0x000fd00008000000 */
[----:B------:R1:W2:Y:S01]  /*18d0*/  SYNCS.PHASECHK.TRANS64.TRYWAIT P0, [UR8+0x18], R2 ;  /* 0x00001802ff0075a7 */ /* 0x0002a20008001108 */
[----:B------:R-:W-:-:S13]  /*18e0*/  R2UR UR8, R15 ;  /* 0x000000000f0872ca */ /* 0x000fda00000e0000 */
[----:B------:R-:W-:Y:S01]  /*18f0*/  ULEA UR11, UR8, UR11, 0x7 ;  /* 0x0000000b080b7291 */ /* 0x000fe2000f8e38ff */
[----:B-1----:R-:W-:-:S05]  /*1900*/  LEA.HI R2, R14, R14, RZ, 0x1 ;  /* 0x0000000e0e027211 */ /* 0x002fca00078f08ff */
[----:B------:R-:W-:-:S05]  /*1910*/  IMAD.SHL.U32 R2, R2, 0x80, RZ ;  /* 0x0000008002027824 */ /* 0x000fca00078e00ff */
[----:B------:R-:W-:-:S04]  /*1920*/  LOP3.LUT R2, R2, 0xffffff00, RZ, 0xc0, !PT ;  /* 0xffffff0002027812 */ /* 0x000fc800078ec0ff */
[----:B------:R-:W-:-:S13]  /*1930*/  R2UR UR9, R2 ;  /* 0x00000000020972ca */ /* 0x000fda00000e0000 */
[----:B------:R-:W-:Y:S01]  /*1940*/  ULOP3.LUT UR35, UR9, 0x80, UR35, 0xf8, !UPT ;  /* 0x0000008009237892 */ /* 0x000fe2000f8ef823 */
[----:B------:R-:W-:Y:S11]  /*1950*/  BRA.U !UP0, `(.L_x_25) ;  /* 0x0000000108c07547 */ /* 0x000ff6000b800000 */
[----:B------:R-:W-:Y:S01]  /*1960*/  UMOV UR16, UR21 ;  /* 0x0000001500107c82 */ /* 0x000fe20008000000 */
[----:B------:R-:W-:Y:S01]  /*1970*/  UMOV UR17, UR23 ;  /* 0x0000001700117c82 */ /* 0x000fe20008000000 */
[----:B------:R-:W-:-:S05]  /*1980*/  UMOV UR34, URZ ;  /* 0x000000ff00227c82 */ /* 0x000fca0008000000 */
.L_x_31:
[----:B------:R-:W-:Y:S01]  /*1990*/  ULEA UR33, UR17, UR6, 0x3 ;  /* 0x0000000611217291 */ /* 0x000fe2000f8e18ff */
[----:B------:R-:W-:Y:S01]  /*19a0*/  @P5 MOV R3, 0xc000 ;  /* 0x0000c00000035802 */ /* 0x000fe20000000f00 */
[----:B-12-4-:R-:W-:Y:S10]  /*19b0*/  @P0 BRA `(.L_x_26) ;  /* 0x00000000000c0947 */ /* 0x016ff40003800000 */
[----:B------:R-:W-:-:S04]  /*19c0*/  SHF.L.U32 R4, R17, 0x1f, RZ ;  /* 0x0000001f11047819 */ /* 0x000fc800000006ff */
[----:B------:R-:W1:Y:S02]  /*19d0*/  SYNCS.PHASECHK.TRANS64.TRYWAIT P0, [UR33+0x18], R4 ;  /* 0x00001804ff0075a7 */ /* 0x000e640008001121 */
[----:B-1----:R-:W-:Y:S05]  /*19e0*/  @!P0 BRA `(.L_x_27) ;  /* 0x0000007800848947 */ /* 0x002fea0003800000 */
.L_x_26:
[----:B------:R2:W-:Y:S01]  /*19f0*/  @P5 SYNCS.ARRIVE.TRANS64 RZ, [UR33], R3 ;  /* 0x00000003ffff59a7 */ /* 0x0005e20008000021 */
[----:B------:R-:W-:Y:S02]  /*1a00*/  ULOP3.LUT UR8, UR22, 0x2, URZ, 0xfc, !UPT ;  /* 0x0000000216087892 */ /* 0x000fe4000f8efcff */
[----:B------:R-:W-:Y:S02]  /*1a10*/  UIADD3 UR16, UPT, UPT, UR16, 0x1, URZ ;  /* 0x0000000110107890 */ /* 0x000fe4000fffe0ff */
[----:B------:R-:W-:Y:S02]  /*1a20*/  UISETP.NE.AND UP0, UPT, UR8, 0x2, UPT ;  /* 0x000000020800788c */ /* 0x000fe4000bf05270 */
[----:B------:R-:W-:-:S07]  /*1a30*/  UISETP.NE.AND UP2, UPT, UR16, 0x1, UPT ;  /* 0x000000011000788c */ /* 0x000fce000bf45270 */
[----:B------:R-:W-:Y:S05]  /*1a40*/  BRA.U UP0, `(.L_x_28) ;  /* 0x0000000100047547 */ /* 0x000fea000b800000 */
[----:B------:R-:W-:Y:S05]  /*1a50*/  BPT.TRAP 0x1 ;  /* 0x000000040000795c */ /* 0x000fea0000300000 */
.L_x_28:
[----:B------:R-:W-:Y:S04]  /*1a60*/  BSSY.RECONVERGENT B0, `(.L_x_29) ;  /* 0x0000003000007945 */ /* 0x000fe80003800200 */
[----:B------:R-:W-:Y:S05]  /*1a70*/  @!P4 BRA `(.L_x_30) ;  /* 0x000000000004c947 */ /* 0x000fea0003800000 */
[----:B------:R-:W-:Y:S05]  /*1a80*/  BPT.TRAP 0x1 ;  /* 0x000000040000795c */ /* 0x000fea0000300000 */
.L_x_30:
[----:B------:R-:W-:Y:S05]  /*1a90*/  BSYNC.RECONVERGENT B0 ;  /* 0x0000000000007941 */ /* 0x000fea0003800200 */
.L_x_29:
[----:B------:R-:W-:Y:S02]  /*1aa0*/  UIADD3 UR23, UPT, UPT, UR17, 0x1, URZ ;  /* 0x0000000111177890 */ /* 0x000fe4000fffe0ff */
[----:B------:R-:W-:Y:S02]  /*1ab0*/  ULEA UR32, UR17, UR6, 0xe ;  /* 0x0000000611207291 */ /* 0x000fe4000f8e70ff */
[----:B------:R-:W-:Y:S02]  /*1ac0*/  UISETP.NE.AND UP0, UPT, UR23, 0x3, UPT ;  /* 0x000000031700788c */ /* 0x000fe4000bf05270 */
[----:B------:R-:W-:Y:S02]  /*1ad0*/  UIADD3 UR28, UP1, UPT, UR14, 0x80, URZ ;  /* 0x000000800e1c7890 */ /* 0x000fe4000ff3e0ff */
[----:B------:R-:W-:Y:S02]  /*1ae0*/  USEL UR9, URZ, 0x1, UP0 ;  /* 0x00000001ff097887 */ /* 0x000fe40008000000 */
[----:B------:R-:W-:-:S02]  /*1af0*/  USEL UR23, UR23, URZ, UP0 ;  /* 0x000000ff17177287 */ /* 0x000fc40008000000 */
[----:B------:R-:W-:Y:S02]  /*1b00*/  UIADD3 UR26, UP0, UPT, UR14, 0x180, URZ ;  /* 0x000001800e1a7890 */ /* 0x000fe4000ff1e0ff */
[----:B------:R-:W-:Y:S01]  /*1b10*/  ULEA UR8, UR23, UR6, 0x3 ;  /* 0x0000000617087291 */ /* 0x000fe2000f8e18ff */
[----:B------:R-:W-:Y:S01]  /*1b20*/  LOP3.LUT R17, R17, UR9, RZ, 0x3c, !PT ;  /* 0x0000000911117c12 */ /* 0x000fe2000f8e3cff */
[----:B------:R-:W-:Y:S02]  /*1b30*/  ULOP3.LUT UR33, UR33, 0xfefffff8, URZ, 0xc0, !UPT ;  /* 0xfefffff821217892 */ /* 0x000fe4000f8ec0ff */
[----:B------:R-:W-:Y:S01]  /*1b40*/  UIADD3.X UR29, UPT, UPT, URZ, UR15, URZ, UP1, !UPT ;  /* 0x0000000fff1d7290 */ /* 0x000fe20008ffe4ff */
[----:B-1----:R-:W-:Y:S01]  /*1b50*/  SHF.L.U32 R2, R17, 0x1f, RZ ;  /* 0x0000001f11027819 */ /* 0x002fe200000006ff */
[----:B------:R-:W-:Y:S02]  /*1b60*/  UIADD3 UR32, UPT, UPT, UR32, 0x8400, URZ ;  /* 0x0000840020207890 */ /* 0x000fe4000fffe0ff */
[----:B------:R-:W-:Y:S01]  /*1b70*/  UIADD3.X UR27, UPT, UPT, URZ, UR15, URZ, UP0, !UPT ;  /* 0x0000000fff1b7290 */ /* 0x000fe200087fe4ff */
[----:B------:R1:W4:Y:S01]  /*1b80*/  SYNCS.PHASECHK.TRANS64.TRYWAIT P0, [UR8+0x18], R2 ;  /* 0x00001802ff0075a7 */ /* 0x0003220008001108 */
[----:B------:R-:W-:Y:S01]  /*1b90*/  ULEA UR8, UR17, UR6, 0xd ;  /* 0x0000000611087291 */ /* 0x000fe2000f8e68ff */
[----:B------:R-:W-:Y:S01]  /*1ba0*/  UMOV UR18, 0x0 ;  /* 0x0000000000127882 */ /* 0x000fe20000000000 */
[----:B------:R-:W-:-:S02]  /*1bb0*/  UMOV UR19, 0x10000000 ;  /* 0x1000000000137882 */ /* 0x000fc40000000000 */
[----:B------:R-:W-:Y:S01]  /*1bc0*/  UIADD3 UR8, UPT, UPT, UR8, 0x14400, URZ ;  /* 0x0001440008087890 */ /* 0x000fe2000fffe0ff */
[----:B------:R2:W-:Y:S01]  /*1bd0*/  UTMALDG.3D.2CTA [UR32], [UR28], desc[UR18] ;  /* 0x000012201c0075b4 */ /* 0x0005e20008211000 */
[----:B------:R-:W-:Y:S01]  /*1be0*/  UMOV UR10, UR34 ;  /* 0x00000022000a7c82 */ /* 0x000fe20008000000 */
[----:B------:R-:W-:Y:S01]  /*1bf0*/  UMOV UR12, UR36 ;  /* 0x00000024000c7c82 */ /* 0x000fe20008000000 */
[----:B------:R-:W-:Y:S01]  /*1c00*/  UMOV UR9, UR33 ;  /* 0x0000002100097c82 */ /* 0x000fe20008000000 */
[----:B------:R-:W-:Y:S01]  /*1c10*/  UMOV UR25, UR13 ;  /* 0x0000000d00197c82 */ /* 0x000fe20008000000 */
[----:B------:R-:W-:-:S03]  /*1c20*/  UMOV UR17, UR23 ;  /* 0x0000001700117c82 */ /* 0x000fc60008000000 */
[----:B------:R1:W-:Y:S01]  /*1c30*/  UTMALDG.3D.2CTA [UR8], [UR26], desc[UR18] ;  /* 0x000012081a0075b4 */ /* 0x0003e20008211000 */
[----:B--2---:R-:W-:Y:S01]  /*1c40*/  UIADD3 UR34, UPT, UPT, UR34, 0x40, URZ ;  /* 0x0000004022227890 */ /* 0x004fe2000fffe0ff */
[----:B------:R-:W-:Y:S11]  /*1c50*/  BRA.U UP2, `(.L_x_31) ;  /* 0xfffffffd024c7547 */ /* 0x000ff6000b83ffff */
.L_x_25:
[----:B-1----:R-:W-:Y:S01]  /*1c60*/  ULEA UR8, UR23, UR6, 0x3 ;  /* 0x0000000617087291 */ /* 0x002fe2000f8e18ff */
[----:B------:R-:W-:Y:S01]  /*1c70*/  SHF.L.U32 R2, R17, 0x1f, RZ ;  /* 0x0000001f11027819 */ /* 0x000fe200000006ff */
[----:B------:R-:W-:Y:S01]  /*1c80*/  @!P1 SYNCS.ARRIVE.TRANS64.A1T0 RZ, [UR6+0x78], RZ ;  /* 0x000078ffffff99a7 */ /* 0x000fe20008100006 */
[----:B------:R-:W-:-:S06]  /*1c90*/  UISETP.GT.AND UP0, UPT, UR7, UR5, UPT ;  /* 0x000000050700728c */ /* 0x000fcc000bf04270 */
[----:B--2-4-:R1:W2:Y:S03]  /*1ca0*/  SYNCS.PHASECHK.TRANS64.TRYWAIT P0, [UR8+0x18], R2 ;  /* 0x00001802ff0075a7 */ /* 0x0142a60008001108 */
[----:B------:R-:W-:Y:S05]  /*1cb0*/  BRA.U !UP0, `(.L_x_32) ;  /* 0x0000000108c07547 */ /* 0x000fea000b800000 */
[----:B------:R-:W-:Y:S01]  /*1cc0*/  UIADD3 UR26, UPT, UPT, UR24, UR25, URZ ;  /* 0x00000019181a7290 */ /* 0x000fe2000fffe0ff */
[----:B------:R-:W-:-:S11]  /*1cd0*/  UMOV UR27, UR23 ;  /* 0x00000017001b7c82 */ /* 0x000fd60008000000 */
.L_x_38:
[----:B------:R-:W-:Y:S01]  /*1ce0*/  ULEA UR17, UR27, UR6, 0x3 ;  /* 0x000000061b117291 */ /* 0x000fe2000f8e18ff */
[----:B--2---:R-:W-:Y:S01]  /*1cf0*/  @P5 MOV R3, 0xc000 ;  /* 0x0000c00000035802 */ /* 0x004fe20000000f00 */
[----:B-12---:R-:W-:Y:S10]  /*1d00*/  @P0 BRA `(.L_x_33) ;  /* 0x00000000000c0947 */ /* 0x006ff40003800000 */
[----:B------:R-:W-:-:S04]  /*1d10*/  SHF.L.U32 R4, R17, 0x1f, RZ ;  /* 0x0000001f11047819 */ /* 0x000fc800000006ff */
[----:B------:R-:W2:Y:S02]  /*1d20*/  SYNCS.PHASECHK.TRANS64.TRYWAIT P0, [UR17+0x18], R4 ;  /* 0x00001804ff0075a7 */ /* 0x000ea40008001111 */
[----:B--2---:R-:W-:Y:S05]  /*1d30*/  @!P0 BRA `(.L_x_34) ;  /* 0x0000007400c88947 */ /* 0x004fea0003800000 */
.L_x_33:
[----:B------:R2:W-:Y:S01]  /*1d40*/  @P5 SYNCS.ARRIVE.TRANS64 RZ, [UR17], R3 ;  /* 0x00000003ffff59a7 */ /* 0x0005e20008000011 */
[----:B------:R-:W-:-:S04]  /*1d50*/  ULOP3.LUT UR8, UR22, 0x2, URZ, 0xfc, !UPT ;  /* 0x0000000216087892 */ /* 0x000fc8000f8efcff */
[----:B------:R-:W-:-:S09]  /*1d60*/  UISETP.NE.AND UP0, UPT, UR8, 0x2, UPT ;  /* 0x000000020800788c */ /* 0x000fd2000bf05270 */
[----:B------:R-:W-:Y:S05]  /*1d70*/  BRA.U UP0, `(.L_x_35) ;  /* 0x0000000100047547 */ /* 0x000fea000b800000 */
[----:B------:R-:W-:Y:S05]  /*1d80*/  BPT.TRAP 0x1 ;  /* 0x000000040000795c */ /* 0x000fea0000300000 */
.L_x_35:
[----:B------:R-:W-:Y:S04]  /*1d90*/  BSSY.RECONVERGENT B0, `(.L_x_36) ;  /* 0x0000003000007945 */ /* 0x000fe80003800200 */
[----:B------:R-:W-:Y:S05]  /*1da0*/  @!P4 BRA `(.L_x_37) ;  /* 0x000000000004c947 */ /* 0x000fea0003800000 */
[----:B------:R-:W-:Y:S05]  /*1db0*/  BPT.TRAP 0x1 ;  /* 0x000000040000795c */ /* 0x000fea0000300000 */
.L_x_37:
[----:B------:R-:W-:Y:S05]  /*1dc0*/  BSYNC.RECONVERGENT B0 ;  /* 0x0000000000007941 */ /* 0x000fea0003800200 */
.L_x_36:
        /* <DEDUP_REMOVED lines=9> */
[----:B------:R-:W-:Y:S02]  /*1e60*/  USHF.L.U32 UR18, UR25, 0x6, URZ ;  /* 0x0000000619127899 */ /* 0x000fe400080006ff */
[----:B------:R-:W-:Y:S01]  /*1e70*/  ULOP3.LUT UR17, UR17, 0xfefffff8, URZ, 0xc0, !UPT ;  /* 0xfefffff811117892 */ /* 0x000fe2000f8ec0ff */
[----:B-1----:R-:W-:Y:S01]  /*1e80*/  SHF.L.U32 R2, R17, 0x1f, RZ ;  /* 0x0000001f11027819 */ /* 0x002fe200000006ff */
[----:B------:R-:W-:Y:S02]  /*1e90*/  UIADD3 UR16, UPT, UPT, UR16, 0x8400, URZ ;  /* 0x0000840010107890 */ /* 0x000fe4000fffe0ff */
[----:B------:R-:W-:Y:S01]  /*1ea0*/  UIADD3.X UR33, UPT, UPT, URZ, UR15, URZ, UP1, !UPT ;  /* 0x0000000fff217290 */ /* 0x000fe20008ffe4ff */
[----:B------:R4:W1:Y:S01]  /*1eb0*/  SYNCS.PHASECHK.TRANS64.TRYWAIT P0, [UR8+0x18], R2 ;  /* 0x00001802ff0075a7 */ /* 0x0008620008001108 */
[----:B------:R-:W-:-:S02]  /*1ec0*/  ULEA UR8, UR27, UR6, 0xd ;  /* 0x000000061b087291 */ /* 0x000fc4000f8e68ff */
[----:B------:R-:W-:Y:S02]  /*1ed0*/  UIADD3.X UR31, UPT, UPT, URZ, UR15, URZ, UP0, !UPT ;  /* 0x0000000fff1f7290 */ /* 0x000fe400087fe4ff */
[----:B------:R-:W-:Y:S01]  /*1ee0*/  UIADD3 UR8, UPT, UPT, UR8, 0x14400, URZ ;  /* 0x0001440008087890 */ /* 0x000fe2000fffe0ff */
[----:B------:R-:W-:Y:S01]  /*1ef0*/  UMOV UR28, 0x0 ;  /* 0x00000000001c7882 */ /* 0x000fe20000000000 */
[----:B------:R-:W-:Y:S01]  /*1f00*/  UMOV UR29, 0x10000000 ;  /* 0x10000000001d7882 */ /* 0x000fe20000000000 */
[----:B------:R-:W-:Y:S01]  /*1f10*/  UMOV UR19, UR35 ;  /* 0x0000002300137c82 */ /* 0x000fe20008000000 */
[----:B------:R-:W-:Y:S01]  /*1f20*/  UMOV UR20, UR36 ;  /* 0x0000002400147c82 */ /* 0x000fe20008000000 */
[----:B------:R-:W-:Y:S01]  /*1f30*/  UMOV UR12, UR36 ;  /* 0x00000024000c7c82 */ /* 0x000fe20008000000 */
[----:B------:R-:W-:Y:S01]  /*1f40*/  UMOV UR9, UR17 ;  /* 0x0000001100097c82 */ /* 0x000fe20008000000 */
[----:B------:R-:W-:Y:S01]  /*1f50*/  UMOV UR10, UR18 ;  /* 0x00000012000a7c82 */ /* 0x000fe20008000000 */
[----:B------:R4:W-:Y:S01]  /*1f60*/  UTMALDG.3D.2CTA [UR16], [UR32], desc[UR28] ;  /* 0x00001c10200075b4 */ /* 0x0009e20008211000 */
[----:B------:R-:W-:Y:S01]  /*1f70*/  UIADD3 UR25, UPT, UPT, UR25, 0x1, URZ ;  /* 0x0000000119197890 */ /* 0x000fe2000fffe0ff */
[----:B------:R-:W-:-:S03]  /*1f80*/  UMOV UR27, UR23 ;  /* 0x00000017001b7c82 */ /* 0x000fc60008000000 */
[----:B------:R-:W-:Y:S01]  /*1f90*/  UISETP.NE.AND UP0, UPT, UR25, UR26, UPT ;  /* 0x0000001a1900728c */ /* 0x000fe2000bf05270 */
[----:B------:R4:W-:Y:S08]  /*1fa0*/  UTMALDG.3D.2CTA [UR8], [UR30], desc[UR28] ;  /* 0x00001c081e0075b4 */ /* 0x0009f00008211000 */
[----:B----4-:R-:W-:Y:S05]  /*1fb0*/  BRA.U UP0, `(.L_x_38) ;  /* 0xfffffffd00487547 */ /* 0x010fea000b83ffff */
.L_x_32:
[C---:B-1----:R-:W-:Y:S01]  /*1fc0*/  LEA R2, R16.reuse, UR6, 0x3 ;  /* 0x0000000610027c11 */ /* 0x042fe2000f8e18ff */
[----:B------:R-:W-:Y:S01]  /*1fd0*/  NOP ;  /* 0x0000000000007918 */ /* 0x000fe20000000000 */
[----:B--2---:R-:W-:Y:S02]  /*1fe0*/  SHF.L.U32 R3, R13, 0x1f, RZ ;  /* 0x0000001f0d037819 */ /* 0x004fe400000006ff */
[----:B------:R-:W-:Y:S02]  /*1ff0*/  LEA R4, R16, UR6, 0x4 ;  /* 0x0000000610047c11 */ /* 0x000fe4000f8e20ff */
[----:B------:R-:W1:Y:S02]  /*2000*/  SYNCS.PHASECHK.TRANS64.TRYWAIT P0, [R2+URZ+0x80], R3 ;  /* 0x00008003020075a7 */ /* 0x000e6400080011ff */
[----:B-1----:R-:W-:Y:S05]  /*2010*/  @!P0 BRA `(.L_x_39) ;  /* 0x0000007400288947 */ /* 0x002fea0003800000 */
.L_x_151:
[----:B------:R-:W2:Y:S01]  /*2020*/  LDS.128 R4, [R4+0x110] ;  /* 0x0001100004047984 */ /* 0x000ea20000000c00 */
[----:B------:R-:W-:Y:S01]  /*2030*/  ISETP.GE.AND P0, PT, R40, 0x1, PT ;  /* 0x000000012800780c */ /* 0x000fe20003f06270 */
[----:B-1----:R-:W-:Y:S01]  /*2040*/  VIADD R2, R2, 0x90 ;  /* 0x0000009002027836 */ /* 0x002fe20000000000 */
[----:B------:R-:W-:Y:S01]  /*2050*/  @!PT LDS RZ, [RZ] ;  /* 0x00000000fffff984 */ /* 0x000fe20000000800 */
[----:B------:R-:W-:Y:S01]  /*2060*/  @!PT LDS RZ, [RZ] ;  /* 0x00000000fffff984 */ /* 0x000fe20000000800 */
[----:B------:R-:W-:Y:S01]  /*2070*/  @!PT LDS RZ, [RZ] ;  /* 0x00000000fffff984 */ /* 0x000fe20000000800 */
[----:B------:R-:W-:Y:S01]  /*2080*/  @!PT LDS RZ, [RZ] ;  /* 0x00000000fffff984 */ /* 0x000fe20000000800 */
[----:B------:R1:W-:Y:S06]  /*2090*/  MEMBAR.ALL.CTA ;  /* 0x0000000000007992 */ /* 0x0003ec0000008000 */
[----:B-1----:R-:W1:Y:S01]  /*20a0*/  FENCE.VIEW.ASYNC.S ;  /* 0x00000000000073c6 */ /* 0x002e620000000000 */
[----:B------:R-:W-:-:S04]  /*20b0*/  PRMT R2, RZ, 0x654, R2 ;  /* 0x00000654ff027816 */ /* 0x000fc80000000002 */
[----:B-1----:R1:W-:Y:S01]  /*20c0*/  SYNCS.ARRIVE.TRANS64.RED.A1T0 RZ, [R2+URZ], RZ ;  /* 0x000000ff02ff79a7 */ /* 0x0023e200081004ff */
[----:B--2---:R-:W-:-:S13]  /*20d0*/  LOP3.LUT P2, RZ, R6, 0x1, RZ, 0xc0, !PT ;  /* 0x0000000106ff7812 */ /* 0x004fda000784c0ff */
[----:B------:R-:W-:Y:S01]  /*20e0*/  @P2 SHF.R.U32.HI R3, RZ, 0x10, R5 ;  /* 0x00000010ff032819 */ /* 0x000fe20000011605 */
[----:B------:R-:W-:Y:S01]  /*20f0*/  VOTEU.ANY UP0, P2 ;  /* 0x0000000000ff7886 */ /* 0x000fe20001000100 */
[----:B------:R-:W-:Y:S02]  /*2100*/  @P2 MOV R10, R4 ;  /* 0x00000004000a2202 */ /* 0x000fe40000000f00 */
[----:B------:R-:W-:Y:S02]  /*2110*/  @P2 R2UR.BROADCAST UR8, R3 ;  /* 0x00000000030822ca */ /* 0x000fe400008e0000 */
[----:B------:R-:W-:-:S11]  /*2120*/  @P2 LOP3.LUT R9, R5, 0xffff, RZ, 0xc0, !PT ;  /* 0x0000ffff05092812 */ /* 0x000fd600078ec0ff */
[----:B------:R-:W-:Y:S01]  /*2130*/  @UP0 UMOV UR36, UR8 ;  /* 0x0000000800240c82 */ /* 0x000fe20008000000 */
[----:B-1----:R-:W-:Y:S05]  /*2140*/  @!P0 BRA `(.L_x_40) ;  /* 0x0000000000b88947 */ /* 0x002fea0003800000 */
[----:B------:R-:W3:Y:S01]  /*2150*/  LDC.64 R4, c[0x0][0xb18] ;  /* 0x0002c600ff047b82 */ /* 0x000ee20000000a00 */
[----:B------:R-:W-:-:S07]  /*2160*/  ISETP.NE.AND P3, PT, R40, 0x1, PT ;  /* 0x000000012800780c */ /* 0x000fce0003f65270 */
[----:B------:R-:W1:Y:S08]  /*2170*/  LDC.64 R6, c[0x0][0xb10] ;  /* 0x0002c400ff067b82 */ /* 0x000e700000000a00 */
[----:B------:R-:W2:Y:S08]  /*2180*/  LDC R14, c[0x0][0xb20] ;  /* 0x0002c800ff0e7b82 */ /* 0x000eb00000000800 */
[----:B------:R-:W4:Y:S01]  /*2190*/  LDC R15, c[0x0][0xb0c] ;  /* 0x0002c300ff0f7b82 */ /* 0x000f220000000800 */
[----:B---3--:R-:W-:Y:S01]  /*21a0*/  IMAD.HI.U32 R21, R0, R5, RZ ;  /* 0x0000000500157227 */ /* 0x008fe200078e00ff */
[----:B------:R-:W-:-:S03]  /*21b0*/  ISETP.NE.AND P0, PT, R4, 0x1, PT ;  /* 0x000000010400780c */ /* 0x000fc60003f05270 */
[----:B------:R-:W-:-:S03]  /*21c0*/  IMAD.HI.U32 R5, R9, R5, RZ ;  /* 0x0000000509057227 */ /* 0x000fc600078e00ff */
[----:B------:R-:W3:Y:S01]  /*21d0*/  LDC.64 R2, c[0x0][0xb28] ;  /* 0x0002ca00ff027b82 */ /* 0x000ee20000000a00 */
[----:B-1----:R-:W-:-:S04]  /*21e0*/  IMAD.HI.U32 R22, R8, R6, RZ ;  /* 0x0000000608167227 */ /* 0x002fc800078e00ff */
[----:B------:R-:W-:Y:S01]  /*21f0*/  IMAD.HI.U32 R23, R10, R6, RZ ;  /* 0x000000060a177227 */ /* 0x000fe200078e00ff */
[----:B------:R-:W-:Y:S02]  /*2200*/  SHF.R.U32.HI R22, RZ, R7, R22 ;  /* 0x00000007ff167219 */ /* 0x000fe40000011616 */
[-C--:B--2---:R-:W-:Y:S02]  /*2210*/  SHF.R.U32.HI R21, RZ, R14.reuse, R21 ;  /* 0x0000000eff157219 */ /* 0x084fe40000011615 */
[----:B------:R-:W-:Y:S02]  /*2220*/  SHF.R.U32.HI R5, RZ, R14, R5 ;  /* 0x0000000eff057219 */ /* 0x000fe40000011605 */
[----:B------:R-:W-:Y:S02]  /*2230*/  SEL R21, R0, R21, !P0 ;  /* 0x0000001500157207 */ /* 0x000fe40004000000 */
[----:B------:R-:W-:Y:S02]  /*2240*/  SHF.R.U32.HI R23, RZ, R7, R23 ;  /* 0x00000007ff177219 */ /* 0x000fe40000011617 */
[----:B----4-:R-:W-:-:S02]  /*2250*/  ISETP.NE.AND P1, PT, R15, 0x1, PT ;  /* 0x000000010f00780c */ /* 0x010fc40003f25270 */
[----:B------:R-:W-:Y:S02]  /*2260*/  SEL R5, R9, R5, !P0 ;  /* 0x0000000509057207 */ /* 0x000fe40004000000 */
[----:B------:R-:W-:Y:S02]  /*2270*/  SEL R22, R8, R22, !P1 ;  /* 0x0000001608167207 */ /* 0x000fe40004800000 */
[----:B------:R-:W-:Y:S01]  /*2280*/  SEL R23, R10, R23, !P1 ;  /* 0x000000170a177207 */ /* 0x000fe20004800000 */
[----:B---3--:R-:W-:-:S04]  /*2290*/  IMAD.HI.U32 R20, R21, R2, RZ ;  /* 0x0000000215147227 */ /* 0x008fc800078e00ff */
        /* <DEDUP_REMOVED lines=10> */
[----:B------:R-:W-:-:S04]  /*2340*/  @!P0 IMAD.HI.U32 R7, R23, R2, RZ ;  /* 0x0000000217078227 */ /* 0x000fc800078e00ff */
[----:B------:R-:W-:Y:S01]  /*2350*/  IMAD.MOV R2, RZ, RZ, -R6 ;  /* 0x000000ffff027224 */ /* 0x000fe200078e0a06 */
[----:B------:R-:W-:Y:S02]  /*2360*/  @!P0 SHF.R.U32.HI R3, RZ, R3, R7 ;  /* 0x00000003ff038219 */ /* 0x000fe40000011607 */
[----:B------:R-:W-:Y:S01]  /*2370*/  IADD3 R7, PT, PT, -R5, RZ, RZ ;  /* 0x000000ff05077210 */ /* 0x000fe20007ffe1ff */
[----:B------:R-:W-:Y:S01]  /*2380*/  IMAD R2, R40, R2, R5 ;  /* 0x0000000228027224 */ /* 0x000fe200078e0205 */
        /* <DEDUP_REMOVED lines=10> */
.L_x_40:
[----:B------:R-:W1:Y:S02]  /*2430*/  LDCU UR8, c[0x0][0xb30] ;  /* 0x00016600ff0877ac */ /* 0x000e640008000800 */
[----:B-1----:R-:W-:-:S09]  /*2440*/  UISETP.NE.AND UP0, UPT, UR8, 0x1, UPT ;  /* 0x000000010800788c */ /* 0x002fd2000bf05270 */
[----:B------:R-:W-:Y:S05]  /*2450*/  BRA.U UP0, `(.L_x_41) ;  /* 0x0000000100407547 */ /* 0x000fea000b800000 */
[----:B------:R-:W1:Y:S08]  /*2460*/  LDC.64 R4, c[0x0][0xb10] ;  /* 0x0002c400ff047b82 */ /* 0x000e700000000a00 */
[----:B------:R-:W2:Y:S08]  /*2470*/  LDC.64 R2, c[0x0][0xb18] ;  /* 0x0002c600ff027b82 */ /* 0x000eb00000000a00 */
[----:B------:R-:W4:Y:S08]  /*2480*/  LDC R6, c[0x0][0xb20] ;  /* 0x0002c800ff067b82 */ /* 0x000f300000000800 */
[----:B------:R-:W3:Y:S01]  /*2490*/  LDC R7, c[0x0][0xb0c] ;  /* 0x0002c300ff077b82 */ /* 0x000ee20000000800 */
[----:B-1----:R-:W-:-:S05]  /*24a0*/  IMAD.HI.U32 R4, R10, R4, RZ ;  /* 0x000000040a047227 */ /* 0x002fca00078e00ff */
[----:B------:R-:W-:Y:S01]  /*24b0*/  SHF.R.U32.HI R4, RZ, R5, R4 ;  /* 0x00000005ff047219 */ /* 0x000fe20000011604 */
[----:B--2---:R-:W-:Y:S01]  /*24c0*/  IMAD.HI.U32 R3, R9, R3, RZ ;  /* 0x0000000309037227 */ /* 0x004fe200078e00ff */
[----:B------:R-:W-:-:S04]  /*24d0*/  ISETP.NE.AND P0, PT, R2, 0x1, PT ;  /* 0x000000010200780c */ /* 0x000fc80003f05270 */
[----:B----4-:R-:W-:-:S04]  /*24e0*/  SHF.R.U32.HI R3, RZ, R6, R3 ;  /* 0x00000006ff037219 */ /* 0x010fc80000011603 */
[----:B------:R-:W-:Y:S02]  /*24f0*/  SEL R3, R9, R3, !P0 ;  /* 0x0000000309037207 */ /* 0x000fe40004000000 */
[----:B---3--:R-:W-:-:S04]  /*2500*/  ISETP.NE.AND P1, PT, R7, 0x1, PT ;  /* 0x000000010700780c */ /* 0x008fc80003f25270 */
[----:B------:R-:W-:-:S05]  /*2510*/  SEL R4, R10, R4, !P1 ;  /* 0x000000040a047207 */ /* 0x000fca0004800000 */
[----:B------:R-:W-:Y:S02]  /*2520*/  IMAD.IADD R5, R3, 0x1, -R4 ;  /* 0x0000000103057824 */ /* 0x000fe400078e0a04 */
[----:B------:R-:W-:Y:S02]  /*2530*/  IMAD.IADD R3, R4, 0x1, -R3 ;  /* 0x0000000104037824 */ /* 0x000fe400078e0a03 */
[----:B------:R-:W-:Y:S02]  /*2540*/  IMAD R10, R5, R7, R10 ;  /* 0x00000007050a7224 */ /* 0x000fe400078e020a */
[----:B------:R-:W-:-:S07]  /*2550*/  IMAD R9, R3, R2, R9 ;  /* 0x0000000203097224 */ /* 0x000fce00078e0209 */
.L_x_41:
[----:B------:R-:W-:Y:S01]  /*2560*/  VIADD R16, R16, 0x1 ;  /* 0x0000000110107836 */ /* 0x000fe20000000000 */
[----:B------:R-:W-:Y:S01]  /*2570*/  PLOP3.LUT P1, PT, PT, PT, PT, 0x80, 0x8 ;  /* 0x000000000008781c */ /* 0x000fe20003f2f070 */
[----:B------:R-:W-:Y:S02]  /*2580*/  IMAD.IADD R14, R10, 0x1, R91 ;  /* 0x000000010a0e7824 */ /* 0x000fe400078e025b */
[----:B------:R-:W-:Y:S01]  /*2590*/  IMAD.IADD R15, R9, 0x1, R90 ;  /* 0x00000001090f7824 */ /* 0x000fe200078e025a */
[----:B------:R-:W-:-:S04]  /*25a0*/  ISETP.NE.AND P0, PT, R16, 0x2, PT ;  /* 0x000000021000780c */ /* 0x000fc80003f05270 */
[----:B------:R-:W-:Y:S02]  /*25b0*/  SEL R2, RZ, 0x1, P0 ;  /* 0x00000001ff027807 */ /* 0x000fe40000000000 */
[----:B------:R-:W-:Y:S02]  /*25c0*/  SEL R16, R16, RZ, P0 ;  /* 0x000000ff10107207 */ /* 0x000fe40000000000 */
[----:B------:R-:W-:Y:S01]  /*25d0*/  LOP3.LUT R13, R13, R2, RZ, 0x3c, !PT ;  /* 0x000000020d0d7212 */ /* 0x000fe200078e3cff */
[----:B------:R-:W-:Y:S06]  /*25e0*/  @P2 BRA `(.L_x_42) ;  /* 0xfffffff000582947 */ /* 0x000fec000383ffff */
[----:B------:R-:W-:Y:S01]  /*25f0*/  UIADD3 UR6, UPT, UPT, UR6, 0x18, URZ ;  /* 0x0000001806067890 */ /* 0x000fe2000fffe0ff */
[----:B------:R-:W-:-:S03]  /*2600*/  SHF.L.U32 R2, R17, 0x1f, RZ ;  /* 0x0000001f11027819 */ /* 0x000fc600000006ff */
[----:B------:R-:W-:-:S09]  /*2610*/  ULEA UR4, UR23, UR6, 0x3 ;  /* 0x0000000617047291 */ /* 0x000fd2000f8e18ff */
[----:B------:R-:W1:Y:S02]  /*2620*/  SYNCS.PHASECHK.TRANS64.TRYWAIT P0, [UR4], R2 ;  /* 0x00000002ff0075a7 */ /* 0x000e640008001104 */
[----:B-1----:R-:W-:Y:S05]  /*2630*/  @!P0 BRA `(.L_x_43) ;  /* 0x0000006c00b48947 */ /* 0x002fea0003800000 */
.L_x_153:
[----:B------:R-:W-:-:S04]  /*2640*/  UIADD3 UR5, UPT, UPT, UR23, 0x1, URZ ;  /* 0x0000000117057890 */ /* 0x000fc8000fffe0ff */
[----:B------:R-:W-:-:S04]  /*2650*/  UISETP.NE.AND UP0, UPT, UR5, 0x3, UPT ;  /* 0x000000030500788c */ /* 0x000fc8000bf05270 */
[----:B------:R-:W-:Y:S02]  /*2660*/  USEL UR7, URZ, 0x1, UP0 ;  /* 0x00000001ff077887 */ /* 0x000fe40008000000 */
[----:B------:R-:W-:-:S04]  /*2670*/  USEL UR5, UR5, URZ, UP0 ;  /* 0x000000ff05057287 */ /* 0x000fc80008000000 */
[----:B------:R-:W-:Y:S01]  /*2680*/  ULEA UR4, UR5, UR6, 0x3 ;  /* 0x0000000605047291 */ /* 0x000fe2000f8e18ff */
[----:B------:R-:W-:-:S04]  /*2690*/  LOP3.LUT R17, R17, UR7, RZ, 0x3c, !PT ;  /* 0x0000000711117c12 */ /* 0x000fc8000f8e3cff */
[----:B-1----:R-:W-:-:S04]  /*26a0*/  SHF.L.U32 R2, R17, 0x1f, RZ ;  /* 0x0000001f11027819 */ /* 0x002fc800000006ff */
[----:B------:R-:W1:Y:S02]  /*26b0*/  SYNCS.PHASECHK.TRANS64.TRYWAIT P0, [UR4], R2 ;  /* 0x00000002ff0075a7 */ /* 0x000e640008001104 */
[----:B-1----:R-:W-:Y:S05]  /*26c0*/  @!P0 BRA `(.L_x_44) ;  /* 0x0000006c00a88947 */ /* 0x002fea0003800000 */
.L_x_155:
[----:B------:R-:W-:-:S04]  /*26d0*/  UIADD3 UR5, UPT, UPT, UR5, 0x1, URZ ;  /* 0x0000000105057890 */ /* 0x000fc8000fffe0ff */
[----:B------:R-:W-:-:S04]  /*26e0*/  UISETP.NE.AND UP0, UPT, UR5, 0x3, UPT ;  /* 0x000000030500788c */ /* 0x000fc8000bf05270 */
[----:B------:R-:W-:Y:S02]  /*26f0*/  USEL UR4, URZ, 0x1, UP0 ;  /* 0x00000001ff047887 */ /* 0x000fe40008000000 */
[----:B------:R-:W-:-:S04]  /*2700*/  USEL UR5, UR5, URZ, UP0 ;  /* 0x000000ff05057287 */ /* 0x000fc80008000000 */
[----:B------:R-:W-:Y:S01]  /*2710*/  ULEA UR5, UR5, UR6, 0x3 ;  /* 0x0000000605057291 */ /* 0x000fe2000f8e18ff */
[----:B-1----:R-:W-:-:S04]  /*2720*/  LOP3.LUT R2, R17, UR4, RZ, 0x3c, !PT ;  /* 0x0000000411027c12 */ /* 0x002fc8000f8e3cff */
[----:B------:R-:W-:Y:S01]  /*2730*/  SHF.L.U32 R2, R2, 0x1f, RZ ;  /* 0x0000001f02027819 */ /* 0x000fe200000006ff */
[----:B---3--:R-:W-:-:S07]  /*2740*/  IMAD.U32 R0, RZ, RZ, UR5 ;  /* 0x00000005ff007e24 */ /* 0x008fce000f8e00ff */
.L_x_45:
[----:B-1----:R1:W2:Y:S02]  /*2750*/  SYNCS.PHASECHK.TRANS64.TRYWAIT P0, [R0+URZ], R2 ;  /* 0x00000002000075a7 */ /* 0x0022a400080011ff */
[----:B--2---:R-:W-:Y:S05]  /*2760*/  @!P0 NANOSLEEP.SYNCS 0x989680 ;  /* 0x009896800000895d */ /* 0x004fea0003900000 */
[----:B------:R-:W2:Y:S02]  /*2770*/  @!P0 SYNCS.PHASECHK.TRANS64 P0, [R0+URZ], R2 ;  /* 0x00000002000085a7 */ /* 0x000ea400080010ff */
[----:B--2---:R-:W-:Y:S05]  /*2780*/  @P0 EXIT ;  /* 0x000000000000094d */ /* 0x004fea0003800000 */
[----:B------:R-:W-:Y:S05]  /*2790*/  BRA `(.L_x_45) ;  /* 0xfffffffc00ec7947 */ /* 0x000fea000383ffff */
.L_x_22:
[----:B------:R-:W-:-:S04]  /*27a0*/  UISETP.NE.AND UP1, UPT, UR37, URZ, UPT ;  /* 0x000000ff2500728c */ /* 0x000fc8000bf25270 */
[----:B------:R-:W-:-:S09]  /*27b0*/  UISETP.NE.OR UP1, UPT, UR10, 0x1, UP1 ;  /* 0x000000010a00788c */ /* 0x000fd20008f25670 */
[----:B------:R-:W-:Y:S05]  /*27c0*/  BRA.U UP1, `(.L_x_46) ;  /* 0x00000005014c7547 */ /* 0x000fea000b800000 */
[----:B------:R-:W-:Y:S01]  /*27d0*/  HFMA2 R11, -RZ, RZ, 0, 0 ;  /* 0x00000000ff0b7431 */ /* 0x000fe200000001ff */
[----:B------:R-:W-:Y:S01]  /*27e0*/  ISETP.GE.U32.AND P2, PT, R10, 0x2, PT ;  /* 0x000000020a00780c */ /* 0x000fe20003f46070 */
[----:B------:R-:W-:Y:S01]  /*27f0*/  IMAD.MOV.U32 R12, RZ, RZ, 0x1 ;  /* 0x00000001ff0c7424 */ /* 0x000fe200078e00ff */
[----:B------:R-:W-:Y:S01]  /*2800*/  CS2R R8, SRZ ;  /* 0x0000000000087805 */ /* 0x000fe2000001ff00 */
[----:B------:R-:W-:Y:S01]  /*2810*/  IMAD.MOV.U32 R3, RZ, RZ, RZ ;  /* 0x000000ffff037224 */ /* 0x000fe200078e00ff */
[----:B------:R-:W-:Y:S01]  /*2820*/  UMOV UR4, 0x400 ;  /* 0x0000040000047882 */ /* 0x000fe20000000000 */
[----:B------:R-:W-:Y:S01]  /*2830*/  UMOV UR6, URZ ;  /* 0x000000ff00067c82 */ /* 0x000fe20008000000 */
[----:B------:R-:W-:-:S12]  /*2840*/  ULEA UR37, UR37, UR4, 0x18 ;  /* 0x0000000425257291 */ /* 0x000fd8000f8ec0ff */
.L_x_50:
[----:B------:R-:W-:Y:S02]  /*2850*/  LEA R0, R3, UR37, 0x3 ;  /* 0x0000002503007c11 */ /* 0x000fe4000f8e18ff */
[----:B------:R-:W-:-:S03]  /*2860*/  SHF.L.U32 R4, R8, 0x1f, RZ ;  /* 0x0000001f08047819 */ /* 0x000fc600000006ff */
[----:B------:R-:W-:Y:S01]  /*2870*/  VIADD R5, R0, 0xf0 ;  /* 0x000000f000057836 */ /* 0x000fe20000000000 */
[----:B------:R-:W1:Y:S02]  /*2880*/  SYNCS.PHASECHK.TRANS64.TRYWAIT P0, [R0+URZ+0xe0], R4 ;  /* 0x0000e004000075a7 */ /* 0x000e6400080011ff */
[----:B-1----:R-:W-:Y:S05]  /*2890*/  @!P0 BRA `(.L_x_47) ;  /* 0x0000006c004c8947 */ /* 0x002fea0003800000 */
.L_x_156:
[----:B------:R-:W-:Y:S01]  /*28a0*/  ULEA UR5, UR6, UR37, 0x3 ;  /* 0x0000002506057291 */ /* 0x000fe2000f8e18ff */
[----:B-1----:R-:W-:Y:S01]  /*28b0*/  PRMT R0, RZ, 0x654, R5 ;  /* 0x00000654ff007816 */ /* 0x002fe20000000005 */
[----:B------:R-:W-:Y:S01]  /*28c0*/  @!P2 IMAD.MOV.U32 R4, RZ, RZ, 0x10 ;  /* 0x00000010ff04a424 */ /* 0x000fe200078e00ff */
[----:B------:R-:W-:Y:S01]  /*28d0*/  SHF.L.U32 R5, R12, 0x1f, RZ ;  /* 0x0000001f0c057819 */ /* 0x000fe200000006ff */
[----:B------:R-:W-:Y:S01]  /*28e0*/  UIADD3 UR4, UPT, UPT, UR5, 0x80, URZ ;  /* 0x0000008005047890 */ /* 0x000fe2000fffe0ff */
[----:B------:R1:W-:Y:S05]  /*28f0*/  SYNCS.ARRIVE.TRANS64.RED.A1T0 RZ, [R0+URZ], RZ ;  /* 0x000000ff00ff79a7 */ /* 0x0003ea00081004ff */
[----:B------:R-:W-:Y:S01]  /*2900*/  IMAD.U32 R6, RZ, RZ, UR4 ;  /* 0x00000004ff067e24 */ /* 0x000fe2000f8e00ff */
[----:B------:R-:W2:Y:S04]  /*2910*/  SYNCS.PHASECHK.TRANS64.TRYWAIT P0, [UR5+0x90], R5 ;  /* 0x00009005ff0075a7 */ /* 0x000ea80008001105 */
[----:B------:R-:W-:Y:S01]  /*2920*/  PRMT R6, R10, 0x654, R6 ;  /* 0x000006540a067816 */ /* 0x000fe20000000006 */
[----:B-12---:R-:W-:Y:S06]  /*2930*/  @!P0 BRA `(.L_x_48) ;  /* 0x0000006c00388947 */ /* 0x006fec0003800000 */
.L_x_158:
[----:B------:R-:W-:Y:S01]  /*2940*/  ULEA UR4, UR6, UR37, 0x4 ;  /* 0x0000002506047291 */ /* 0x000fe2000f8e20ff */
[----:B------:R-:W-:Y:S01]  /*2950*/  SEL R2, R6, R2, !P2 ;  /* 0x0000000206027207 */ /* 0x000fe20005000000 */
[----:B------:R-:W-:Y:S01]  /*2960*/  UIADD3 UR5, UPT, UPT, UR5, 0x80, URZ ;  /* 0x0000008005057890 */ /* 0x000fe2000fffe0ff */
[----:B-1----:R-:W-:Y:S01]  /*2970*/  LEA R0, R11, UR37, 0x3 ;  /* 0x000000250b007c11 */ /* 0x002fe2000f8e18ff */
[----:B------:R-:W-:Y:S01]  /*2980*/  UIADD3 UR4, UPT, UPT, UR4, 0x110, URZ ;  /* 0x0000011004047890 */ /* 0x000fe2000fffe0ff */
[----:B------:R1:W-:Y:S01]  /*2990*/  @!P2 SYNCS.ARRIVE.TRANS64.RED RZ, [R2+URZ], R4 ;  /* 0x0000000402ffa9a7 */ /* 0x0003e200080004ff */
[----:B------:R-:W-:Y:S01]  /*29a0*/  UIADD3 UR6, UPT, UPT, UR6, 0x1, URZ ;  /* 0x0000000106067890 */ /* 0x000fe2000fffe0ff */
[----:B------:R-:W-:-:S03]  /*29b0*/  VIADD R3, R3, 0x1 ;  /* 0x0000000103037836 */ /* 0x000fc60000000000 */
[----:B------:R-:W-:Y:S02]  /*29c0*/  UISETP.NE.AND UP0, UPT, UR6, 0x2, UPT ;  /* 0x000000020600788c */ /* 0x000fe4000bf05270 */
[----:B------:R-:W-:Y:S01]  /*29d0*/  ISETP.NE.AND P0, PT, R3, 0x2, PT ;  /* 0x000000020300780c */ /* 0x000fe20003f05270 */
[----:B------:R-:W-:Y:S06]  /*29e0*/  UGETNEXTWORKID.BROADCAST [UR4], [UR5] ;  /* 0x00000000040073ca */ /* 0x000fec0008000100 */
[----:B------:R-:W-:Y:S02]  /*29f0*/  USEL UR4, URZ, 0x1, UP0 ;  /* 0x00000001ff047887 */ /* 0x000fe40008000000 */
[----:B------:R-:W-:-:S04]  /*2a00*/  USEL UR6, UR6, URZ, UP0 ;  /* 0x000000ff06067287 */ /* 0x000fc80008000000 */
[----:B------:R-:W-:Y:S02]  /*2a10*/  LOP3.LUT R12, R12, UR4, RZ, 0x3c, !PT ;  /* 0x000000040c0c7c12 */ /* 0x000fe4000f8e3cff */
[----:B-1----:R-:W-:-:S04]  /*2a20*/  SHF.L.U32 R4, R9, 0x1f, RZ ;  /* 0x0000001f09047819 */ /* 0x002fc800000006ff */
[----:B------:R-:W1:Y:S02]  /*2a30*/  SYNCS.PHASECHK.TRANS64.TRYWAIT P1, [R0+URZ+0x80], R4 ;  /* 0x00008004000075a7 */ /* 0x000e6400080211ff */
[----:B-1----:R-:W-:Y:S05]  /*2a40*/  @!P1 BRA `(.L_x_49) ;  /* 0x0000006c000c9947 */ /* 0x002fea0003800000 */
.L_x_159:
[----:B-1----:R-:W-:Y:S01]  /*2a50*/  LEA R4, R11, UR37, 0x4 ;  /* 0x000000250b047c11 */ /* 0x002fe2000f8e20ff */
[----:B------:R-:W-:Y:S01]  /*2a60*/  VIADD R0, R0, 0x90 ;  /* 0x0000009000007836 */ /* 0x000fe20000000000 */
[----:B------:R-:W-:Y:S01]  /*2a70*/  SEL R3, R3, RZ, P0 ;  /* 0x000000ff03037207 */ /* 0x000fe20000000000 */
[----:B------:R-:W-:-:S03]  /*2a80*/  VIADD R11, R11, 0x1 ;  /* 0x000000010b0b7836 */ /* 0x000fc60000000000 */
[----:B------:R-:W1:Y:S01]  /*2a90*/  LDS.128 R4, [R4+0x110] ;  /* 0x0001100004047984 */ /* 0x000e620000000c00 */
[----:B------:R-:W-:Y:S02]  /*2aa0*/  PRMT R0, RZ, 0x654, R0 ;  /* 0x00000654ff007816 */ /* 0x000fe40000000000 */
[C---:B------:R-:W-:Y:S01]  /*2ab0*/  ISETP.NE.AND P1, PT, R11.reuse, 0x2, PT ;  /* 0x000000020b00780c */ /* 0x040fe20003f25270 */
[----:B------:R-:W-:Y:S01]  /*2ac0*/  @!PT LDS RZ, [RZ] ;  /* 0x00000000fffff984 */ /* 0x000fe20000000800 */
[----:B------:R-:W-:Y:S01]  /*2ad0*/  @!PT LDS RZ, [RZ] ;  /* 0x00000000fffff984 */ /* 0x000fe20000000800 */
[----:B------:R-:W-:Y:S01]  /*2ae0*/  @!PT LDS RZ, [RZ] ;  /* 0x00000000fffff984 */ /* 0x000fe20000000800 */
[----:B------:R-:W-:Y:S01]  /*2af0*/  @!PT LDS RZ, [RZ] ;  /* 0x00000000fffff984 */ /* 0x000fe20000000800 */
[----:B------:R2:W-:Y:S06]  /*2b00*/  MEMBAR.ALL.CTA ;  /* 0x0000000000007992 */ /* 0x0005ec0000008000 */
[----:B--2---:R-:W2:Y:S01]  /*2b10*/  FENCE.VIEW.ASYNC.S ;  /* 0x00000000000073c6 */ /* 0x004ea20000000000 */
[----:B------:R-:W-:Y:S01]  /*2b20*/  SEL R11, R11, RZ, P1 ;  /* 0x000000ff0b0b7207 */ /* 0x000fe20000800000 */
[----:B--2---:R2:W-:Y:S01]  /*2b30*/  SYNCS.ARRIVE.TRANS64.RED.A1T0 RZ, [R0+URZ], RZ ;  /* 0x000000ff00ff79a7 */ /* 0x0045e200081004ff */
[----:B-1----:R-:W-:-:S02]  /*2b40*/  LOP3.LUT P3, RZ, R6, 0x1, RZ, 0xc0, !PT ;  /* 0x0000000106ff7812 */ /* 0x002fc4000786c0ff */
[----:B------:R-:W-:-:S04]  /*2b50*/  SEL R4, RZ, 0x1, P1 ;  /* 0x00000001ff047807 */ /* 0x000fc80000800000 */
[----:B------:R-:W-:Y:S02]  /*2b60*/  LOP3.LUT R9, R9, R4, RZ, 0x3c, !PT ;  /* 0x0000000409097212 */ /* 0x000fe400078e3cff */
[----:B--2---:R-:W-:-:S04]  /*2b70*/  SEL R0, RZ, 0x1, P0 ;  /* 0x00000001ff007807 */ /* 0x004fc80000000000 */
[----:B------:R-:W-:Y:S01]  /*2b80*/  LOP3.LUT R8, R8, R0, RZ, 0x3c, !PT ;  /* 0x0000000008087212 */ /* 0x000fe200078e3cff */
[----:B------:R-:W-:Y:S06]  /*2b90*/  @P3 BRA `(.L_x_50) ;  /* 0xfffffffc002c3947 */ /* 0x000fec000383ffff */
[----:B------:R-:W-:Y:S01]  /*2ba0*/  ULEA UR5, UR6, UR37, 0x3 ;  /* 0x0000002506057291 */ /* 0x000fe2000f8e18ff */
[----:B------:R-:W-:-:S08]  /*2bb0*/  SHF.L.U32 R2, R12, 0x1f, RZ ;  /* 0x0000001f0c027819 */ /* 0x000fd000000006ff */
[----:B------:R-:W1:Y:S02]  /*2bc0*/  SYNCS.PHASECHK.TRANS64 P0, [UR5+0x90], R2 ;  /* 0x00009002ff0075a7 */ /* 0x000e640008001005 */
[----:B-1----:R-:W-:Y:S05]  /*2bd0*/  @P0 BRA `(.L_x_51) ;  /* 0x0000000000080947 */ /* 0x002fea0003800000 */
[----:B------:R-:W1:Y:S02]  /*2be0*/  SYNCS.PHASECHK.TRANS64.TRYWAIT P0, [UR5+0x90], R2 ;  /* 0x00009002ff0075a7 */ /* 0x000e640008001105 */
[----:B-1----:R-:W-:Y:S05]  /*2bf0*/  @!P0 BRA `(.L_x_52) ;  /* 0x0000006800b48947 */ /* 0x002fea0003800000 */
.L_x_51:
[----:B------:R-:W-:-:S04]  /*2c00*/  UIADD3 UR4, UPT, UPT, UR6, 0x1, URZ ;  /* 0x0000000106047890 */ /* 0x000fc8000fffe0ff */
[----:B------:R-:W-:-:S04]  /*2c10*/  UISETP.NE.AND UP0, UPT, UR4, 0x2, UPT ;  /* 0x000000020400788c */ /* 0x000fc8000bf05270 */
[----:B------:R-:W-:Y:S02]  /*2c20*/  USEL UR7, URZ, 0x1, UP0 ;  /* 0x00000001ff077887 */ /* 0x000fe40008000000 */
[----:B------:R-:W-:-:S04]  /*2c30*/  USEL UR4, UR4, URZ, UP0 ;  /* 0x000000ff04047287 */ /* 0x000fc80008000000 */
[----:B------:R-:W-:Y:S01]  /*2c40*/  ULEA UR4, UR4, UR37, 0x3 ;  /* 0x0000002504047291 */ /* 0x000fe2000f8e18ff */
[----:B-1----:R-:W-:-:S04]  /*2c50*/  LOP3.LUT R2, R12, UR7, RZ, 0x3c, !PT ;  /* 0x000000070c027c12 */ /* 0x002fc8000f8e3cff */
[----:B------:R-:W-:-:S04]  /*2c60*/  SHF.L.U32 R0, R2, 0x1f, RZ ;  /* 0x0000001f02007819 */ /* 0x000fc800000006ff */
[----:B------:R-:W1:Y:S02]  /*2c70*/  SYNCS.PHASECHK.TRANS64 P0, [UR4+0x90], R0 ;  /* 0x00009000ff0075a7 */ /* 0x000e640008001004 */
[----:B-1----:R-:W-:Y:S05]  /*2c80*/  @P0 EXIT ;  /* 0x000000000000094d */ /* 0x002fea0003800000 */
[----:B------:R-:W-:Y:S02]  /*2c90*/  SHF.L.U32 R2, R2, 0x1f, RZ ;  /* 0x0000001f02027819 */ /* 0x000fe400000006ff */
[----:B------:R-:W-:-:S07]  /*2ca0*/  MOV R0, UR4 ;  /* 0x0000000400007c02 */ /* 0x000fce0008000f00 */
.L_x_53:
[----:B-1----:R1:W2:Y:S02]  /*2cb0*/  SYNCS.PHASECHK.TRANS64.TRYWAIT P0, [R0+URZ+0x90], R2 ;  /* 0x00009002000075a7 */ /* 0x0022a400080011ff */
[----:B--2---:R-:W-:Y:S05]  /*2cc0*/  @!P0 NANOSLEEP.SYNCS 0x989680 ;  /* 0x009896800000895d */ /* 0x004fea0003900000 */
[----:B------:R-:W2:Y:S02]  /*2cd0*/  @!P0 SYNCS.PHASECHK.TRANS64 P0, [R0+URZ+0x90], R2 ;  /* 0x00009002000085a7 */ /* 0x000ea400080010ff */
[----:B--2---:R-:W-:Y:S05]  /*2ce0*/  @P0 EXIT ;  /* 0x000000000000094d */ /* 0x004fea0003800000 */
[----:B------:R-:W-:Y:S05]  /*2cf0*/  BRA `(.L_x_53) ;  /* 0xfffffffc00ec7947 */ /* 0x000fea000383ffff */
.L_x_46:
[----:B------:R-:W-:Y:S05]  /*2d00*/  BRA.U UP4, `(.L_x_54) ;  /* 0x0000001104d87547 */ /* 0x000fea000b800000 */
[----:B------:R-:W-:Y:S01]  /*2d10*/  UMOV UR6, 0x40 ;  /* 0x0000004000067882 */ /* 0x000fe20000000000 */
[----:B------:R-:W-:Y:S01]  /*2d20*/  NOP ;  /* 0x0000000000007918 */ /* 0x000fe20000000000 */
[----:B------:R-:W-:Y:S01]  /*2d30*/  ULEA UR6, UR37, UR6, 0x18 ;  /* 0x0000000625067291 */ /* 0x000fe2000f8ec0ff */
[----:B------:R-:W-:Y:S02]  /*2d40*/  UMOV UR7, 0x400 ;  /* 0x0000040000077882 */ /* 0x000fe40000000000 */
[----:B------:R-:W-:-:S06]  /*2d50*/  ULEA UR37, UR37, UR7, 0x18 ;  /* 0x0000000725257291 */ /* 0x000fcc000f8ec0ff */
[----:B------:R-:W1:Y:S02]  /*2d60*/  LDS.U8 R2, [UR6+0x1c] ;  /* 0x00001c06ff027984 */ /* 0x000e640008000000 */
[----:B-1----:R-:W-:-:S13]  /*2d70*/  ISETP.NE.AND P0, PT, R2, RZ, PT ;  /* 0x000000ff0200720c */ /* 0x002fda0003f05270 */
[----:B------:R-:W-:Y:S05]  /*2d80*/  @P0 BRA `(.L_x_55) ;  /* 0x0000000400080947 */ /* 0x000fea0003800000 */
[----:B------:R-:W-:Y:S02]  /*2d90*/  UISETP.NE.U32.AND UP0, UPT, UR5, 0x1, UPT ;  /* 0x000000010500788c */ /* 0x000fe4000bf05070 */
[----:B------:R-:W-:-:S07]  /*2da0*/  UIADD3 UR8, UPT, UPT, UR6, 0x8, URZ ;  /* 0x0000000806087890 */ /* 0x000fce000fffe0ff */
[----:B------:R-:W-:Y:S05]  /*2db0*/  BRA.U !UP0, `(.L_x_56) ;  /* 0x00000001089c7547 */ /* 0x000fea000b800000 */
[----:B------:R-:W-:Y:S01]  /*2dc0*/  ELECT P0, URZ, PT ;  /* 0x0000000000ff782f */ /* 0x000fe20003800000 */
[----:B------:R-:W-:-:S12]  /*2dd0*/  BSSY B0, `(.L_x_56) ;  /* 0x0000025000007945 */ /* 0x000fd80003800000 */
[----:B------:R-:W-:Y:S05]  /*2de0*/  @!P0 BRA `(.L_x_57) ;  /* 0x00000000008c8947 */ /* 0x000fea0003800000 */
[----:B------:R-:W-:-:S05]  /*2df0*/  UMOV UR7, 0x10 ;  /* 0x0000001000077882 */ /* 0x000fca0000000000 */
[----:B------:R-:W-:Y:S04]  /*2e00*/  DEPBAR.LE SB1, 0x36 ;  /* 0x00009d800000791a */ /* 0x000fe80000000000 */
[----:B------:R-:W1:Y:S02]  /*2e10*/  UTCATOMSWS.2CTA.FIND_AND_SET.ALIGN UP1, UR7, UR7 ;  /* 0x00000007000775e3 */ /* 0x000e640008220800 */
[----:B-1----:R-:W-:Y:S01]  /*2e20*/  MOV R10, UR7 ;  /* 0x00000007000a7c02 */ /* 0x002fe20008000f00 */
[----:B------:R-:W-:Y:S06]  /*2e30*/  BRA.U UP1, `(.L_x_58) ;  /* 0x0000000101187547 */ /* 0x000fec000b800000 */
.L_x_59:
[----:B------:R-:W-:Y:S05]  /*2e40*/  NANOSLEEP 0x64 ;  /* 0x000000640000795d */ /* 0x000fea0003800000 */
[----:B------:R-:W-:-:S05]  /*2e50*/  UMOV UR7, 0x10 ;  /* 0x0000001000077882 */ /* 0x000fca0000000000 */
[----:B------:R-:W-:Y:S04]  /*2e60*/  DEPBAR.LE SB1, 0x36 ;  /* 0x00009d800000791a */ /* 0x000fe80000000000 */
[----:B------:R-:W1:Y:S02]  /*2e70*/  UTCATOMSWS.2CTA.FIND_AND_SET.ALIGN UP1, UR7, UR7 ;  /* 0x00000007000775e3 */ /* 0x000e640008220800 */
[----:B-1----:R-:W-:Y:S01]  /*2e80*/  MOV R10, UR7 ;  /* 0x00000007000a7c02 */ /* 0x002fe20008000f00 */
[----:B------:R-:W-:Y:S05]  /*2e90*/  BRA.U !UP1, `(.L_x_59) ;  /* 0xfffffffd09e87547 */ /* 0x000fea000b83ffff */
.L_x_58:
[----:B------:R-:W1:Y:S01]  /*2ea0*/  LDS R5, [UR6+0x10] ;  /* 0x00001006ff057984 */ /* 0x000e620008000800 */
[----:B------:R-:W-:Y:S01]  /*2eb0*/  IMAD.U32 R3, RZ, RZ, UR37 ;  /* 0x00000025ff037e24 */ /* 0x000fe2000f8e00ff */
[----:B------:R-:W-:-:S03]  /*2ec0*/  MOV R2, UR4 ;  /* 0x0000000400027c02 */ /* 0x000fc60008000f00 */
[----:B------:R-:W-:Y:S01]  /*2ed0*/  VIADD R3, R3, 0x130 ;  /* 0x0000013003037836 */ /* 0x000fe20000000000 */
[----:B-1----:R-:W-:-:S04]  /*2ee0*/  SHF.L.U32 R5, R5, 0x1f, RZ ;  /* 0x0000001f05057819 */ /* 0x002fc800000006ff */
[----:B------:R-:W1:Y:S02]  /*2ef0*/  SYNCS.PHASECHK.TRANS64.TRYWAIT P0, [UR6+0x8], R5 ;  /* 0x00000805ff0075a7 */ /* 0x000e640008001106 */
[----:B-1----:R-:W-:Y:S05]  /*2f00*/  @P0 BRA `(.L_x_60) ;  /* 0x0000000000080947 */ /* 0x002fea0003800000 */
[----:B------:R-:W1:Y:S02]  /*2f10*/  SYNCS.PHASECHK.TRANS64.TRYWAIT P0, [UR6+0x8], R5 ;  /* 0x00000805ff0075a7 */ /* 0x000e640008001106 */
[----:B-1----:R-:W-:Y:S05]  /*2f20*/  @!P0 BRA `(.L_x_61) ;  /* 0x0000006800008947 */ /* 0x002fea0003800000 */
.L_x_60:
[----:B-1----:R-:W-:Y:S01]  /*2f30*/  HFMA2 R4, -RZ, RZ, 0, 5.9604644775390625e-08 ;  /* 0x00000001ff047431 */ /* 0x002fe200000001ff */
[----:B------:R-:W-:Y:S01]  /*2f40*/  UPRMT UR7, UR4, 0x654, UR8 ;  /* 0x0000065404077896 */ /* 0x000fe20008000008 */
[----:B------:R-:W-:Y:S01]  /*2f50*/  IMAD.MOV.U32 R7, RZ, RZ, 0xffff ;  /* 0x0000ffffff077424 */ /* 0x000fe200078e00ff */
[----:B------:R-:W-:Y:S01]  /*2f60*/  PRMT R2, R2, 0x654, R3 ;  /* 0x0000065402027816 */ /* 0x000fe20000000003 */
[----:B------:R-:W-:Y:S02]  /*2f70*/  IMAD.MOV.U32 R5, RZ, RZ, 0x4 ;  /* 0x00000004ff057424 */ /* 0x000fe400078e00ff */
[----:B------:R-:W-:Y:S01]  /*2f80*/  IMAD.SHL.U32 R9, R10, 0x20, RZ ;  /* 0x000000200a097824 */ /* 0x000fe200078e00ff */
[----:B------:R-:W-:Y:S02]  /*2f90*/  MOV R3, UR7 ;  /* 0x0000000700037c02 */ /* 0x000fe40008000f00 */
[-C--:B------:R-:W-:Y:S01]  /*2fa0*/  SHF.L.U32 R7, R7, R10.reuse, RZ ;  /* 0x0000000a07077219 */ /* 0x080fe200000006ff */
[----:B------:R1:W-:Y:S01]  /*2fb0*/  SYNCS.ARRIVE.TRANS64.RED RZ, [UR7], R5 ;  /* 0x00000005ffff79a7 */ /* 0x0003e20008000407 */
[----:B------:R-:W-:Y:S01]  /*2fc0*/  SHF.L.U32 R6, R4, R10, RZ ;  /* 0x0000000a04067219 */ /* 0x000fe200000006ff */
[----:B------:R1:W-:Y:S04]  /*2fd0*/  STS [UR37+0x130], R9 ;  /* 0x00013009ff007988 */ /* 0x0003e80008000825 */
[----:B------:R1:W-:Y:S04]  /*2fe0*/  STAS [R2.64], R10 ;  /* 0x0000000a02007dbd */ /* 0x0003e8000c0008ff */
[----:B------:R1:W-:Y:S04]  /*2ff0*/  ATOMS.OR RZ, [UR6+0x14], R7 ;  /* 0x00001407ffff798c */ /* 0x0003e8000b000006 */
[----:B------:R1:W-:Y:S04]  /*3000*/  ATOMS.OR RZ, [UR6+0x18], R6 ;  /* 0x00001806ffff798c */ /* 0x0003e8000b000006 */
[----:B------:R1:W-:Y:S02]  /*3010*/  ATOMS.XOR RZ, [UR6+0x10], R4 ;  /* 0x00001004ffff798c */ /* 0x0003e4000b800006 */
.L_x_57:
[----:B------:R-:W-:Y:S05]  /*3020*/  BSYNC B0 ;  /* 0x0000000000007941 */ /* 0x000fea0003800000 */
.L_x_56:
[----:B------:R-:W-:Y:S05]  /*3030*/  BRA.U UP0, `(.L_x_62) ;  /* 0x00000001006c7547 */ /* 0x000fea000b800000 */
[----:B------:R-:W-:-:S03]  /*3040*/  UMOV UR7, 0xffffffff ;  /* 0xffffffff00077882 */ /* 0x000fc60000000000 */
[----:B------:R-:W-:Y:S05]  /*3050*/  BRA.DIV UR7, `(.L_x_63) ;  /* 0x0000006607cc7947 */ /* 0x000fea000b800000 */
[----:B------:R-:W-:-:S13]  /*3060*/  ELECT P6, URZ, PT ;  /* 0x0000000000ff782f */ /* 0x000fda00038c0000 */
.L_x_163:
[----:B------:R-:W-:Y:S05]  /*3070*/  @!P6 BRA `(.L_x_62) ;  /* 0x00000000005ce947 */ /* 0x000fea0003800000 */
[----:B-1----:R-:W1:Y:S02]  /*3080*/  LDS R3, [UR6+0x10] ;  /* 0x00001006ff037984 */ /* 0x002e640008000800 */
[----:B-1----:R-:W-:-:S04]  /*3090*/  SHF.L.U32 R3, R3, 0x1f, RZ ;  /* 0x0000001f03037819 */ /* 0x002fc800000006ff */
[----:B------:R-:W1:Y:S02]  /*30a0*/  SYNCS.PHASECHK.TRANS64.TRYWAIT P0, [UR6+0x8], R3 ;  /* 0x00000803ff0075a7 */ /* 0x000e640008001106 */
[----:B-1----:R-:W-:Y:S05]  /*30b0*/  @P0 BRA `(.L_x_64) ;  /* 0x0000000000080947 */ /* 0x002fea0003800000 */
[----:B------:R-:W1:Y:S02]  /*30c0*/  SYNCS.PHASECHK.TRANS64.TRYWAIT P0, [UR6+0x8], R3 ;  /* 0x00000803ff0075a7 */ /* 0x000e640008001106 */
[----:B-1----:R-:W-:Y:S05]  /*30d0*/  @!P0 BRA `(.L_x_65) ;  /* 0x0000006400cc8947 */ /* 0x002fea0003800000 */
.L_x_64:
[----:B------:R-:W2:Y:S01]  /*30e0*/  LDS R5, [UR37+0x130] ;  /* 0x00013025ff057984 */ /* 0x000ea20008000800 */
[----:B-1----:R-:W-:Y:S02]  /*30f0*/  HFMA2 R2, -RZ, RZ, 0, 5.9604644775390625e-08 ;  /* 0x00000001ff027431 */ /* 0x002fe400000001ff */
[----:B------:R-:W-:Y:S01]  /*3100*/  IMAD.MOV.U32 R3, RZ, RZ, 0xffff ;  /* 0x0000ffffff037424 */ /* 0x000fe200078e00ff */
[----:B------:R-:W-:Y:S01]  /*3110*/  UPRMT UR7, UR4, 0x654, UR8 ;  /* 0x0000065404077896 */ /* 0x000fe20008000008 */
[----:B--2---:R-:W-:-:S03]  /*3120*/  IMAD.SHL.U32 R4, R5, 0x20, RZ ;  /* 0x0000002005047824 */ /* 0x004fc600078e00ff */
[-C--:B------:R-:W-:Y:S02]  /*3130*/  SHF.L.U32 R3, R3, R5.reuse, RZ ;  /* 0x0000000503037219 */ /* 0x080fe400000006ff */
[----:B------:R-:W-:Y:S01]  /*3140*/  SHF.L.U32 R5, R2, R5, RZ ;  /* 0x0000000502057219 */ /* 0x000fe200000006ff */
[----:B------:R2:W-:Y:S04]  /*3150*/  STS [UR37+0x130], R4 ;  /* 0x00013004ff007988 */ /* 0x0005e80008000825 */
[----:B------:R2:W-:Y:S04]  /*3160*/  ATOMS.OR RZ, [UR6+0x14], R3 ;  /* 0x00001403ffff798c */ /* 0x0005e8000b000006 */
[----:B------:R2:W-:Y:S01]  /*3170*/  ATOMS.OR RZ, [UR6+0x18], R5 ;  /* 0x00001805ffff798c */ /* 0x0005e2000b000006 */
[----:B------:R-:W-:Y:S03]  /*3180*/  SYNCS.ARRIVE.TRANS64.RED.A1T0 RZ, [UR7], RZ ;  /* 0x000000ffffff79a7 */ /* 0x000fe60008100407 */
[----:B------:R2:W-:Y:S01]  /*3190*/  ATOMS.XOR RZ, [UR6+0x10], R2 ;  /* 0x00001002ffff798c */ /* 0x0005e2000b800006 */
[----:B------:R-:W-:Y:S05]  /*31a0*/  BRA `(.L_x_62) ;  /* 0x0000000000107947 */ /* 0x000fea0003800000 */
.L_x_55:
[----:B------:R-:W-:-:S05]  /*31b0*/  MOV R2, 0xffffffff ;  /* 0xffffffff00027802 */ /* 0x000fca0000000f00 */
[----:B------:R1:W-:Y:S02]  /*31c0*/  STS [UR37+0x130], R2 ;  /* 0x00013002ff007988 */ /* 0x0003e40008000825 */
[----:B-1----:R-:W-:Y:S02]  /*31d0*/  MOV R2, 0x31f0 ;  /* 0x000031f000027802 */ /* 0x002fe40000000f00 */
[----:B-----5:R-:W-:Y:S05]  /*31e0*/  CALL.REL.NOINC `($__internal_1_$__cuda_sm10x_tcgen05_guardrail_trap_phase_invalid_during_alloc) ;  /* 0x0000006c00a07944 */ /* 0x020fea0003c00000 */
.L_x_62:
[----:B------:R-:W-:Y:S05]  /*31f0*/  WARPSYNC.ALL ;  /* 0x0000000000007948 */ /* 0x000fea0003800000 */
[----:B------:R-:W3:Y:S01]  /*3200*/  S2UR UR7, SR_CgaCtaId ;  /* 0x00000000000779c3 */ /* 0x000ee20000008800 */
[----:B------:R-:W-:Y:S01]  /*3210*/  UMOV UR6, 0x400 ;  /* 0x0000040000067882 */ /* 0x000fe20000000000 */
[----:B------:R-:W-:-:S06]  /*3220*/  NOP ;  /* 0x0000000000007918 */ /* 0x000fcc0000000000 */
[----:B------:R-:W-:Y:S06]  /*3230*/  BAR.ARV 0x6, 0xa0 ;  /* 0x0182800000007b1d */ /* 0x000fec0000002000 */
[----:B------:R-:W4:Y:S01]  /*3240*/  LDCU UR8, c[0x0][0x38c] ;  /* 0x00007180ff0877ac */ /* 0x000f220008000800 */
[----:B------:R-:W-:Y:S01]  /*3250*/  LOP3.LUT R0, R0, 0xffff, RZ, 0xc0, !PT ;  /* 0x0000ffff00007812 */ /* 0x000fe200078ec0ff */
[----:B-1----:R-:W-:Y:S01]  /*3260*/  IMAD.MOV.U32 R9, RZ, RZ, 0x1 ;  /* 0x00000001ff097424 */ /* 0x002fe200078e00ff */
[----:B------:R-:W-:Y:S01]  /*3270*/  LOP3.LUT R8, R8, 0xffff, RZ, 0xc0, !PT ;  /* 0x0000ffff08087812 */ /* 0x000fe200078ec0ff */
[----:B------:R-:W-:Y:S01]  /*3280*/  UMOV UR19, URZ ;  /* 0x000000ff00137c82 */ /* 0x000fe20008000000 */
[----:B------:R-:W-:Y:S01]  /*3290*/  R2UR UR11, R0 ;  /* 0x00000000000b72ca */ /* 0x000fe200000e0000 */
[----:B------:R-:W-:Y:S01]  /*32a0*/  UMOV UR18, URZ ;  /* 0x000000ff00127c82 */ /* 0x000fe20008000000 */
[----:B------:R-:W-:Y:S01]  /*32b0*/  R2UR UR12, R8 ;  /* 0x00000000080c72ca */ /* 0x000fe200000e0000 */
[----:B------:R-:W-:Y:S01]  /*32c0*/  IMAD.MOV.U32 R8, RZ, RZ, RZ ;  /* 0x000000ffff087224 */ /* 0x000fe200078e00ff */
[----:B------:R-:W-:Y:S01]  /*32d0*/  UMOV UR17, URZ ;  /* 0x000000ff00117c82 */ /* 0x000fe20008000000 */
[----:B---3--:R-:W-:-:S02]  /*32e0*/  ULEA UR7, UR7, UR6, 0x18 ;  /* 0x0000000607077291 */ /* 0x008fc4000f8ec0ff */
[----:B------:R-:W-:Y:S02]  /*32f0*/  UISETP.NE.AND UP2, UPT, UR5, URZ, UPT ;  /* 0x000000ff0500728c */ /* 0x000fe4000bf45270 */
[----:B------:R-:W-:Y:S02]  /*3300*/  UIADD3 UR13, UPT, UPT, UR7, 0x8400, URZ ;  /* 0x00008400070d7890 */ /* 0x000fe4000fffe0ff */
[----:B------:R-:W-:Y:S02]  /*3310*/  UIADD3 UR14, UPT, UPT, UR7, 0x14400, URZ ;  /* 0x00014400070e7890 */ /* 0x000fe4000fffe0ff */
[----:B----4-:R-:W-:Y:S01]  /*3320*/  UIADD3 UR8, UPT, UPT, UR8, 0x3f, URZ ;  /* 0x0000003f08087890 */ /* 0x010fe2000fffe0ff */
[----:B--2---:R-:W1:Y:S01]  /*3330*/  LDS R2, [UR7+0x130] ;  /* 0x00013007ff027984 */ /* 0x004e620008000800 */
[----:B------:R-:W-:Y:S02]  /*3340*/  USHF.R.U32.HI UR13, URZ, 0x4, UR13 ;  /* 0x00000004ff0d7899 */ /* 0x000fe4000801160d */
[----:B------:R-:W-:-:S02]  /*3350*/  USHF.R.S32.HI UR6, URZ, 0x1f, UR8 ;  /* 0x0000001fff067899 */ /* 0x000fc40008011408 */
[----:B------:R-:W-:Y:S02]  /*3360*/  USHF.R.U32.HI UR14, URZ, 0x4, UR14 ;  /* 0x00000004ff0e7899 */ /* 0x000fe4000801160e */
[----:B------:R-:W-:Y:S02]  /*3370*/  ULEA.HI UR6, UR6, UR8, URZ, 0x6 ;  /* 0x0000000806067291 */ /* 0x000fe4000f8f30ff */
[----:B------:R-:W-:Y:S02]  /*3380*/  ULOP3.LUT UR13, UR13, 0x3fff, URZ, 0xc0, !UPT ;  /* 0x00003fff0d0d7892 */ /* 0x000fe4000f8ec0ff */
[----:B------:R-:W-:Y:S02]  /*3390*/  USHF.R.S32.HI UR6, URZ, 0x6, UR6 ;  /* 0x00000006ff067899 */ /* 0x000fe40008011406 */
[----:B------:R-:W-:Y:S02]  /*33a0*/  ULOP3.LUT UR14, UR14, 0x3fff, URZ, 0xc0, !UPT ;  /* 0x00003fff0e0e7892 */ /* 0x000fe4000f8ec0ff */
[----:B------:R-:W-:Y:S01]  /*33b0*/  UISETP.LT.AND UP0, UPT, UR6, 0x1, UPT ;  /* 0x000000010600788c */ /* 0x000fe2000bf01270 */
[----:B------:R-:W-:Y:S01]  /*33c0*/  UMOV UR28, 0x0 ;  /* 0x00000000001c7882 */ /* 0x000fe20000000000 */
[----:B------:R-:W-:Y:S01]  /*33d0*/  UMOV UR29, 0x10200490 ;  /* 0x10200490001d7882 */ /* 0x000fe20000000000 */
[----:B------:R-:W-:-:S02]  /*33e0*/  ULOP3.LUT UR13, UR13, 0x10000, URZ, 0xfc, !UPT ;  /* 0x000100000d0d7892 */ /* 0x000fc4000f8efcff */
[----:B------:R-:W-:Y:S02]  /*33f0*/  ULOP3.LUT UR14, UR14, 0x10000, URZ, 0xfc, !UPT ;  /* 0x000100000e0e7892 */ /* 0x000fe4000f8efcff */
[----:B------:R-:W-:Y:S01]  /*3400*/  USEL UR20, UR6, 0x1, !UP0 ;  /* 0x0000000106147887 */ /* 0x000fe2000c000000 */
[----:B------:R-:W-:Y:S01]  /*3410*/  UMOV UR26, 0x0 ;  /* 0x00000000001a7882 */ /* 0x000fe20000000000 */
[----:B------:R-:W-:Y:S01]  /*3420*/  UMOV UR27, 0x10200490 ;  /* 0x10200490001b7882 */ /* 0x000fe20000000000 */
[----:B------:R-:W-:Y:S01]  /*3430*/  UMOV UR24, 0x0 ;  /* 0x0000000000187882 */ /* 0x000fe20000000000 */
[----:B------:R-:W-:Y:S01]  /*3440*/  UMOV UR25, 0x10200490 ;  /* 0x1020049000197882 */ /* 0x000fe20000000000 */
[----:B------:R-:W-:Y:S01]  /*3450*/  UMOV UR22, 0x0 ;  /* 0x0000000000167882 */ /* 0x000fe20000000000 */
[----:B------:R-:W-:Y:S01]  /*3460*/  UMOV UR23, 0x10200490 ;  /* 0x1020049000177882 */ /* 0x000fe20000000000 */
[----:B-1----:R-:W-:Y:S02]  /*3470*/  R2UR UR21, R2 ;  /* 0x00000000021572ca */ /* 0x002fe400000e0000 */
[----:B------:R-:W-:-:S13]  /*3480*/  CS2R R2, SRZ ;  /* 0x0000000000027805 */ /* 0x000fda000001ff00 */
.L_x_73:
[C---:B------:R-:W-:Y:S02]  /*3490*/  LEA R0, R8.reuse, UR7, 0x3 ;  /* 0x0000000708007c11 */ /* 0x040fe4000f8e18ff */
[----:B------:R-:W-:Y:S02]  /*34a0*/  SHF.L.U32 R4, R3, 0x1f, RZ ;  /* 0x0000001f03047819 */ /* 0x000fe400000006ff */
[----:B------:R-:W-:Y:S02]  /*34b0*/  LEA R5, R8, UR7, 0x4 ;  /* 0x0000000708057c11 */ /* 0x000fe4000f8e20ff */
[----:B------:R-:W1:Y:S02]  /*34c0*/  SYNCS.PHASECHK.TRANS64.TRYWAIT P0, [R0+URZ+0x80], R4 ;  /* 0x00008004000075a7 */ /* 0x000e6400080011ff */
[----:B-1-34-:R-:W-:Y:S05]  /*34d0*/  @!P0 BRA `(.L_x_66) ;  /* 0x0000006000e48947 */ /* 0x01afea0003800000 */
.L_x_164:
[----:B-1----:R-:W1:Y:S01]  /*34e0*/  LDS.128 R4, [R5+0x110] ;  /* 0x0001100005047984 */ /* 0x002e620000000c00 */
[----:B------:R-:W-:Y:S02]  /*34f0*/  VIADD R0, R0, 0x90 ;  /* 0x0000009000007836 */ /* 0x000fe40000000000 */
[----:B------:R-:W-:Y:S01]  /*3500*/  VIADD R8, R8, 0x1 ;  /* 0x0000000108087836 */ /* 0x000fe20000000000 */
[----:B------:R-:W-:Y:S01]  /*3510*/  @!PT LDS RZ, [RZ] ;  /* 0x00000000fffff984 */ /* 0x000fe20000000800 */
[----:B------:R-:W-:Y:S01]  /*3520*/  @!PT LDS RZ, [RZ] ;  /* 0x00000000fffff984 */ /* 0x000fe20000000800 */
[----:B------:R-:W-:Y:S01]  /*3530*/  @!PT LDS RZ, [RZ] ;  /* 0x00000000fffff984 */ /* 0x000fe20000000800 */
[----:B------:R-:W-:Y:S01]  /*3540*/  @!PT LDS RZ, [RZ] ;  /* 0x00000000fffff984 */ /* 0x000fe20000000800 */
[----:B------:R2:W-:Y:S06]  /*3550*/  MEMBAR.ALL.CTA ;  /* 0x0000000000007992 */ /* 0x0005ec0000008000 */
[----:B--2---:R-:W2:Y:S01]  /*3560*/  FENCE.VIEW.ASYNC.S ;  /* 0x00000000000073c6 */ /* 0x004ea20000000000 */
[----:B------:R-:W-:-:S04]  /*3570*/  PRMT R0, RZ, 0x654, R0 ;  /* 0x00000654ff007816 */ /* 0x000fc80000000000 */
[----:B--2---:R2:W-:Y:S01]  /*3580*/  SYNCS.ARRIVE.TRANS64.RED.A1T0 RZ, [R0+URZ], RZ ;  /* 0x000000ff00ff79a7 */ /* 0x0045e200081004ff */
[----:B-1----:R-:W-:Y:S01]  /*3590*/  LOP3.LUT P1, RZ, R6, 0x1, RZ, 0xc0, !PT ;  /* 0x0000000106ff7812 */ /* 0x002fe2000782c0ff */
[----:B--2---:R-:W-:-:S12]  /*35a0*/  BRA.U UP2, `(.L_x_67) ;  /* 0x0000000502087547 */ /* 0x004fd8000b800000 */
[----:B------:R-:W1:Y:S01]  /*35b0*/  LDCU UR8, c[0x0][0x38c] ;  /* 0x00007180ff0877ac */ /* 0x000e620008000800 */
[----:B------:R-:W-:Y:S02]  /*35c0*/  PLOP3.LUT P2, PT, PT, PT, PT, 0x80, 0x8 ;  /* 0x000000000008781c */ /* 0x000fe40003f4f070 */
[----:B------:R-:W-:Y:S01]  /*35d0*/  SHF.L.U32 R4, R9, 0x1f, RZ ;  /* 0x0000001f09047819 */ /* 0x000fe200000006ff */
[----:B------:R-:W-:Y:S02]  /*35e0*/  ULEA UR9, UR19, UR7, 0x3 ;  /* 0x0000000713097291 */ /* 0x000fe4000f8e18ff */
[----:B------:R-:W-:Y:S02]  /*35f0*/  ULEA UR10, UR19, UR21, 0x7 ;  /* 0x00000015130a7291 */ /* 0x000fe4000f8e38ff */
[----:B-1----:R-:W-:-:S06]  /*3600*/  UISETP.GE.AND UP0, UPT, UR8, 0x1, UPT ;  /* 0x000000010800788c */ /* 0x002fcc000bf06270 */
[----:B------:R-:W-:-:S05]  /*3610*/  PLOP3.LUT P0, PT, PT, PT, UP0, 0x80, 0x8 ;  /* 0x000000000008781c */ /* 0x000fca0003f0f008 */
[----:B------:R-:W-:-:S08]  /*3620*/  @UP0 ULEA UR8, UR18, UR7, 0x3 ;  /* 0x0000000712080291 */ /* 0x000fd0000f8e18ff */
[----:B------:R-:W-:-:S04]  /*3630*/  @P0 SHF.L.U32 R0, R2, 0x1f, RZ ;  /* 0x0000001f02000819 */ /* 0x000fc800000006ff */
[----:B------:R1:W2:Y:S01]  /*3640*/  @P0 SYNCS.PHASECHK.TRANS64.TRYWAIT P2, [UR8], R0 ;  /* 0x00000000ff0005a7 */ /* 0x0002a20008041108 */
[----:B------:R-:W3:Y:S02]  /*3650*/  SYNCS.PHASECHK.TRANS64.TRYWAIT P0, [UR9+0xc0], R4 ;  /* 0x0000c004ff0075a7 */ /* 0x000ee40008001109 */
[----:B-123--:R-:W-:Y:S05]  /*3660*/  @!P0 BRA `(.L_x_68) ;  /* 0x0000006000948947 */ /* 0x00efea0003800000 */
.L_x_166:
[----:B------:R-:W-:Y:S01]  /*3670*/  UMOV UR16, UR17 ;  /* 0x0000001100107c82 */ /* 0x000fe20008000000 */
[----:B------:R-:W-:Y:S05]  /*3680*/  BRA.U !UP0, `(.L_x_69) ;  /* 0x0000000108c07547 */ /* 0x000fea000b800000 */
[----:B------:R-:W-:Y:S02]  /*3690*/  UIADD3 UR16, UPT, UPT, UR20, UR17, URZ ;  /* 0x0000001114107290 */ /* 0x000fe4000fffe0ff */
[----:B------:R-:W-:Y:S01]  /*36a0*/  UPLOP3.LUT UP3, UPT, UPT, UPT, UPT, 0x40, 0x4 ;  /* 0x000000000004789c */ /* 0x000fe20003f6e870 */
[----:B------:R-:W-:Y:S01]  /*36b0*/  UMOV UR15, UR6 ;  /* 0x00000006000f7c82 */ /* 0x000fe20008000000 */
[----:B------:R-:W-:-:S09]  /*36c0*/  UMOV UR46, UR18 ;  /* 0x00000012002e7c82 */ /* 0x000fd20008000000 */
.L_x_72:
[----:B--2---:R-:W-:Y:S01]  /*36d0*/  ULEA UR8, UR46, UR7, 0x3 ;  /* 0x000000072e087291 */ /* 0x004fe2000f8e18ff */
[----:B---3--:R-:W-:Y:S11]  /*36e0*/  @P2 BRA `(.L_x_70) ;  /* 0x00000000000c2947 */ /* 0x008ff60003800000 */
[----:B-1----:R-:W-:Y:S04]  /*36f0*/  SHF.L.U32 R4, R2, 0x1f, RZ ;  /* 0x0000001f02047819 */ /* 0x002fe800000006ff */
[----:B------:R-:W1:Y:S02]  /*3700*/  SYNCS.PHASECHK.TRANS64.TRYWAIT P0, [UR8], R4 ;  /* 0x00000004ff0075a7 */ /* 0x000e640008001108 */
[----:B-1----:R-:W-:Y:S05]  /*3710*/  @!P0 BRA `(.L_x_71) ;  /* 0x0000006000808947 */ /* 0x002fea0003800000 */
.L_x_70:
[----:B------:R-:W-:Y:S01]  /*3720*/  UISETP.NE.AND UP0, UPT, UR15, 0x1, UPT ;  /* 0x000000010f00788c */ /* 0x000fe2000bf05270 */
[----:B------:R-:W-:Y:S01]  /*3730*/  PLOP3.LUT P2, PT, PT, PT, PT, 0x80, 0x8 ;  /* 0x000000000008781c */ /* 0x000fe20003f4f070 */
[----:B------:R-:W-:Y:S02]  /*3740*/  UIADD3 UR18, UPT, UPT, UR46, 0x1, URZ ;  /* 0x000000012e127890 */ /* 0x000fe4000fffe0ff */
[----:B------:R-:W-:Y:S02]  /*3750*/  ULEA UR32, UR46, UR14, 0x9 ;  /* 0x0000000e2e207291 */ /* 0x000fe4000f8e48ff */
[----:B------:R-:W-:Y:S01]  /*3760*/  UISETP.NE.AND UP1, UPT, UR18, 0x3, UPT ;  /* 0x000000031200788c */ /* 0x000fe2000bf25270 */
[----:B------:R-:W-:Y:S01]  /*3770*/  PLOP3.LUT P0, PT, PT, PT, UP0, 0x80, 0x8 ;  /* 0x000000000008781c */ /* 0x000fe20003f0f008 */
[----:B------:R-:W-:Y:S02]  /*3780*/  UIADD3 UR44, UPT, UPT, UR32, 0x2, URZ ;  /* 0x00000002202c7890 */ /* 0x000fe4000fffe0ff */
[----:B------:R-:W-:Y:S02]  /*3790*/  USEL UR31, URZ, 0x1, UP1 ;  /* 0x00000001ff1f7887 */ /* 0x000fe40008800000 */
[----:B------:R-:W-:Y:S02]  /*37a0*/  USEL UR18, UR18, URZ, UP1 ;  /* 0x000000ff12127287 */ /* 0x000fe40008800000 */
[----:B------:R-:W-:Y:S02]  /*37b0*/  UIADD3 UR40, UPT, UPT, UR32, 0x4, URZ ;  /* 0x0000000420287890 */ /* 0x000fe4000fffe0ff */
[----:B------:R-:W-:Y:S01]  /*37c0*/  @UP0 ULEA UR30, UR18, UR7, 0x3 ;  /* 0x00000007121e0291 */ /* 0x000fe2000f8e18ff */
[----:B------:R-:W-:Y:S01]  /*37d0*/  LOP3.LUT R2, R2, UR31, RZ, 0x3c, !PT ;  /* 0x0000001f02027c12 */ /* 0x000fe2000f8e3cff */
[----:B------:R-:W-:Y:S02]  /*37e0*/  UIADD3 UR36, UPT, UPT, UR32, 0x6, URZ ;  /* 0x0000000620247890 */ /* 0x000fe4000fffe0ff */
[----:B------:R-:W-:Y:S01]  /*37f0*/  UIADD3 UR8, UPT, UPT, UR8, 0x18, URZ ;  /* 0x0000001808087890 */ /* 0x000fe2000fffe0ff */
[----:B-1----:R-:W-:Y:S01]  /*3800*/  @P0 SHF.L.U32 R0, R2, 0x1f, RZ ;  /* 0x0000001f02000819 */ /* 0x002fe200000006ff */
[----:B------:R-:W-:Y:S02]  /*3810*/  UIADD3 UR17, UPT, UPT, UR17, 0x1, URZ ;  /* 0x0000000111117890 */ /* 0x000fe4000fffe0ff */
[----:B------:R-:W-:Y:S01]  /*3820*/  UIADD3 UR15, UPT, UPT, UR15, -0x1, URZ ;  /* 0xffffffff0f0f7890 */ /* 0x000fe2000fffe0ff */
[----:B------:R2:W3:Y:S01]  /*3830*/  @P0 SYNCS.PHASECHK.TRANS64.TRYWAIT P2, [UR30], R0 ;  /* 0x00000000ff0005a7 */ /* 0x0004e2000804111e */
[----:B------:R-:W-:Y:S02]  /*3840*/  ULEA UR30, UR46, UR13, 0xa ;  /* 0x0000000d2e1e7291 */ /* 0x000fe4000f8e50ff */
[----:B------:R-:W-:Y:S02]  /*3850*/  UISETP.NE.AND UP0, UPT, UR17, UR16, UPT ;  /* 0x000000101100728c */ /* 0x000fe4000bf05270 */
[----:B------:R-:W-:Y:S02]  /*3860*/  UIADD3 UR42, UPT, UPT, UR30, 0x2, URZ ;  /* 0x000000021e2a7890 */ /* 0x000fe4000fffe0ff */
[----:B------:R-:W-:Y:S02]  /*3870*/  UIADD3 UR38, UPT, UPT, UR30, 0x4, URZ ;  /* 0x000000041e267890 */ /* 0x000fe4000fffe0ff */
[----:B------:R-:W-:Y:S01]  /*3880*/  UIADD3 UR34, UPT, UPT, UR30, 0x6, URZ ;  /* 0x000000061e227890 */ /* 0x000fe2000fffe0ff */
[----:B------:R-:W-:Y:S01]  /*3890*/  UMOV UR33, 0x40004040 ;  /* 0x4000404000217882 */ /* 0x000fe20000000000 */
[----:B------:R-:W-:Y:S01]  /*38a0*/  UMOV UR31, 0x40004040 ;  /* 0x40004040001f7882 */ /* 0x000fe20000000000 */
[----:B------:R-:W-:Y:S01]  /*38b0*/  UMOV UR45, 0x40004040 ;  /* 0x40004040002d7882 */ /* 0x000fe20000000000 */
[----:B------:R2:W-:Y:S01]  /*38c0*/  UTCHMMA.2CTA gdesc[UR30], gdesc[UR32], tmem[UR10], tmem[UR28], idesc[UR29], UP3 ;  /* 0x00ff1c201e0075ea */ /* 0x0005e20009a0000a */
[----:B------:R-:W-:Y:S01]  /*38d0*/  UPLOP3.LUT UP3, UPT, UPT, UPT, UPT, 0x80, 0x8 ;  /* 0x000000000008789c */ /* 0x000fe20003f6f070 */
[----:B------:R-:W-:Y:S01]  /*38e0*/  UMOV UR43, 0x40004040 ;  /* 0x40004040002b7882 */ /* 0x000fe20000000000 */
[----:B------:R-:W-:Y:S01]  /*38f0*/  UMOV UR41, 0x40004040 ;  /* 0x4000404000297882 */ /* 0x000fe20000000000 */
[----:B------:R2:W-:Y:S01]  /*3900*/  UTCHMMA.2CTA gdesc[UR42], gdesc[UR44], tmem[UR10], tmem[UR26], idesc[UR27], UPT ;  /* 0x00ff1a2c2a0075ea */ /* 0x0005e2000ba0000a */
[----:B------:R-:W-:Y:S01]  /*3910*/  UMOV UR39, 0x40004040 ;  /* 0x4000404000277882 */ /* 0x000fe20000000000 */
[----:B------:R-:W-:Y:S01]  /*3920*/  UMOV UR37, 0x40004040 ;  /* 0x4000404000257882 */ /* 0x000fe20000000000 */
[----:B------:R-:W-:Y:S01]  /*3930*/  UMOV UR35, 0x40004040 ;  /* 0x4000404000237882 */ /* 0x000fe20000000000 */
[----:B------:R2:W-:Y:S01]  /*3940*/  UTCHMMA.2CTA gdesc[UR38], gdesc[UR40], tmem[UR10], tmem[UR24], idesc[UR25], UPT ;  /* 0x00ff1828260075ea */ /* 0x0005e2000ba0000a */
[----:B------:R2:W-:Y:S01]  /*3950*/  UTCHMMA.2CTA gdesc[UR34], gdesc[UR36], tmem[UR10], tmem[UR22], idesc[UR23], UPT ;  /* 0x00ff1624220075ea */ /* 0x0005e2000ba0000a */
[----:B------:R2:W-:Y:S01]  /*3960*/  UTCBAR.2CTA.MULTICAST [UR8], URZ, UR12 ;  /* 0x000000ff080073e9 */ /* 0x0005e2000820080c */
[----:B------:R-:W-:Y:S01]  /*3970*/  UMOV UR46, UR18 ;  /* 0x00000012002e7c82 */ /* 0x000fe20008000000 */
[----:B------:R-:W-:Y:S05]  /*3980*/  BRA.U UP0, `(.L_x_72) ;  /* 0xfffffffd00507547 */ /* 0x000fea000b83ffff */
.L_x_69:
[----:B------:R-:W-:Y:S01]  /*3990*/  UIADD3 UR9, UPT, UPT, UR9, 0xa0, URZ ;  /* 0x000000a009097890 */ /* 0x000fe2000fffe0ff */
[----:B------:R-:W-:-:S08]  /*39a0*/  UMOV UR17, UR16 ;  /* 0x0000001000117c82 */ /* 0x000fd00008000000 */
[----:B------:R4:W-:Y:S01]  /*39b0*/  UTCBAR.2CTA.MULTICAST [UR9], URZ, UR11 ;  /* 0x000000ff090073e9 */ /* 0x0009e2000820080b */
[----:B------:R-:W-:Y:S02]  /*39c0*/  NOP ;  /* 0x0000000000007918 */ /* 0x000fe40000000000 */
.L_x_67:
[----:B------:R-:W-:Y:S01]  /*39d0*/  UIADD3 UR19, UPT, UPT, UR19, 0x1, URZ ;  /* 0x0000000113137890 */ /* 0x000fe2000fffe0ff */
[----:B------:R-:W-:-:S03]  /*39e0*/  ISETP.NE.AND P0, PT, R8, 0x2, PT ;  /* 0x000000020800780c */ /* 0x000fc60003f05270 */
[----:B------:R-:W-:Y:S01]  /*39f0*/  UISETP.NE.AND UP0, UPT, UR19, 0x4, UPT ;  /* 0x000000041300788c */ /* 0x000fe2000bf05270 */
[----:B-12---:R-:W-:Y:S02]  /*3a00*/  SEL R0, RZ, 0x1, P0 ;  /* 0x00000001ff007807 */ /* 0x006fe40000000000 */
[----:B------:R-:W-:Y:S01]  /*3a10*/  SEL R8, R8, RZ, P0 ;  /* 0x000000ff08087207 */ /* 0x000fe20000000000 */
[----:B------:R-:W-:Y:S01]  /*3a20*/  USEL UR8, URZ, 0x1, UP0 ;  /* 0x00000001ff087887 */ /* 0x000fe20008000000 */
[----:B------:R-:W-:Y:S01]  /*3a30*/  LOP3.LUT R3, R3, R0, RZ, 0x3c, !PT ;  /* 0x0000000003037212 */ /* 0x000fe200078e3cff */
[----:B------:R-:W-:-:S04]  /*3a40*/  USEL UR19, UR19, URZ, UP0 ;  /* 0x000000ff13137287 */ /* 0x000fc80008000000 */
[----:B------:R-:W-:Y:S01]  /*3a50*/  LOP3.LUT R9, R9, UR8, RZ, 0x3c, !PT ;  /* 0x0000000809097c12 */ /* 0x000fe2000f8e3cff */
[----:B------:R-:W-:Y:S07]  /*3a60*/  @P1 BRA `(.L_x_73) ;  /* 0xfffffff800881947 */ /* 0x000fee000383ffff */
[----:B------:R-:W1:Y:S01]  /*3a70*/  S2UR UR6, SR_CgaCtaId ;  /* 0x00000000000679c3 */ /* 0x000e620000008800 */
[----:B------:R-:W-:Y:S01]  /*3a80*/  ELECT P0, URZ, PT ;  /* 0x0000000000ff782f */ /* 0x000fe20003800000 */
[----:B------:R-:W-:Y:S01]  /*3a90*/  HFMA2 R0, -RZ, RZ, 0, 5.9604644775390625e-08 ;  /* 0x00000001ff007431 */ /* 0x000fe200000001ff */
[----:B------:R-:W-:-:S05]  /*3aa0*/  UMOV UR8, 0x40 ;  /* 0x0000004000087882 */ /* 0x000fca0000000000 */
[----:B------:R-:W-:Y:S01]  /*3ab0*/  UVIRTCOUNT.DEALLOC.SMPOOL 0x80 ;  /* 0x000000800000784c */ /* 0x000fe20000000000 */
[----:B------:R-:W-:Y:S02]  /*3ac0*/  UISETP.NE.AND UP0, UPT, UR5, URZ, UPT ;  /* 0x000000ff0500728c */ /* 0x000fe4000bf05270 */
[----:B-1----:R-:W-:-:S09]  /*3ad0*/  ULEA UR6, UR6, UR8, 0x18 ;  /* 0x0000000806067291 */ /* 0x002fd2000f8ec0ff */
[----:B------:R1:W-:Y:S01]  /*3ae0*/  @P0 STS.U8 [UR6+0x1c], R0 ;  /* 0x00001c00ff000988 */ /* 0x0003e20008000006 */
[----:B------:R-:W-:Y:S05]  /*3af0*/  BRA.U UP0, `(.L_x_74) ;  /* 0x0000000100a07547 */ /* 0x000fea000b800000 */
[----:B------:R-:W-:Y:S01]  /*3b00*/  UIADD3 UR5, UPT, UPT, UR7, 0xc0, URZ ;  /* 0x000000c007057890 */ /* 0x000fe2000fffe0ff */
[----:B------:R-:W-:-:S03]  /*3b10*/  SHF.L.U32 R2, R9, 0x1f, RZ ;  /* 0x0000001f09027819 */ /* 0x000fc600000006ff */
[----:B------:R-:W-:-:S09]  /*3b20*/  ULEA UR8, UR19, UR5, 0x3 ;  /* 0x0000000513087291 */ /* 0x000fd2000f8e18ff */
[----:B------:R-:W2:Y:S02]  /*3b30*/  SYNCS.PHASECHK.TRANS64.TRYWAIT P0, [UR8], R2 ;  /* 0x00000002ff0075a7 */ /* 0x000ea40008001108 */
[----:B--2---:R-:W-:Y:S05]  /*3b40*/  @!P0 BRA `(.L_x_75) ;  /* 0x0000005c008c8947 */ /* 0x004fea0003800000 */
.L_x_169:
[----:B----4-:R-:W-:-:S04]  /*3b50*/  UIADD3 UR9, UPT, UPT, UR19, 0x1, URZ ;  /* 0x0000000113097890 */ /* 0x010fc8000fffe0ff */
[----:B------:R-:W-:-:S04]  /*3b60*/  UISETP.NE.AND UP1, UPT, UR9, 0x4, UPT ;  /* 0x000000040900788c */ /* 0x000fc8000bf25270 */
[----:B------:R-:W-:Y:S02]  /*3b70*/  USEL UR10, URZ, 0x1, UP1 ;  /* 0x00000001ff0a7887 */ /* 0x000fe40008800000 */
[----:B------:R-:W-:-:S04]  /*3b80*/  USEL UR9, UR9, URZ, UP1 ;  /* 0x000000ff09097287 */ /* 0x000fc80008800000 */
[----:B------:R-:W-:Y:S01]  /*3b90*/  ULEA UR8, UR9, UR5, 0x3 ;  /* 0x0000000509087291 */ /* 0x000fe2000f8e18ff */
[----:B-1----:R-:W-:-:S04]  /*3ba0*/  LOP3.LUT R2, R9, UR10, RZ, 0x3c, !PT ;  /* 0x0000000a09027c12 */ /* 0x002fc8000f8e3cff */
[----:B------:R-:W-:-:S04]  /*3bb0*/  SHF.L.U32 R3, R2, 0x1f, RZ ;  /* 0x0000001f02037819 */ /* 0x000fc800000006ff */
[----:B------:R-:W1:Y:S02]  /*3bc0*/  SYNCS.PHASECHK.TRANS64.TRYWAIT P0, [UR8], R3 ;  /* 0x00000003ff0075a7 */ /* 0x000e640008001108 */
[----:B-1----:R-:W-:Y:S05]  /*3bd0*/  @!P0 BRA `(.L_x_76) ;  /* 0x0000005c00808947 */ /* 0x002fea0003800000 */
.L_x_171:
        /* <DEDUP_REMOVED lines=9> */
.L_x_173:
[----:B------:R-:W-:-:S04]  /*3c70*/  UIADD3 UR9, UPT, UPT, UR9, 0x1, URZ ;  /* 0x0000000109097890 */ /* 0x000fc8000fffe0ff */
[----:B------:R-:W-:-:S04]  /*3c80*/  UISETP.NE.AND UP1, UPT, UR9, 0x4, UPT ;  /* 0x000000040900788c */ /* 0x000fc8000bf25270 */
[----:B------:R-:W-:Y:S02]  /*3c90*/  USEL UR8, URZ, 0x1, UP1 ;  /* 0x00000001ff087887 */ /* 0x000fe40008800000 */
[----:B------:R-:W-:-:S04]  /*3ca0*/  USEL UR9, UR9, URZ, UP1 ;  /* 0x000000ff09097287 */ /* 0x000fc80008800000 */
[----:B------:R-:W-:Y:S01]  /*3cb0*/  ULEA UR9, UR9, UR5, 0x3 ;  /* 0x0000000509097291 */ /* 0x000fe2000f8e18ff */
[----:B------:R-:W-:-:S04]  /*3cc0*/  LOP3.LUT R2, R2, UR8, RZ, 0x3c, !PT ;  /* 0x0000000802027c12 */ /* 0x000fc8000f8e3cff */
[----:B------:R-:W-:Y:S01]  /*3cd0*/  SHF.L.U32 R2, R2, 0x1f, RZ ;  /* 0x0000001f02027819 */ /* 0x000fe200000006ff */
[----:B-1----:R-:W-:-:S04]  /*3ce0*/  IMAD.U32 R0, RZ, RZ, UR9 ;  /* 0x00000009ff007e24 */ /* 0x002fc8000f8e00ff */
[----:B------:R1:W2:Y:S03]  /*3cf0*/  SYNCS.PHASECHK.TRANS64.TRYWAIT P0, [R0+URZ], R2 ;  /* 0x00000002000075a7 */ /* 0x0002a600080011ff */
[----:B--2---:R-:W-:Y:S05]  /*3d00*/  @!P0 NANOSLEEP.SYNCS 0x989680 ;  /* 0x009896800000895d */ /* 0x004fea0003900000 */
[----:B------:R-:W2:Y:S02]  /*3d10*/  @!P0 SYNCS.PHASECHK.TRANS64 P0, [R0+URZ], R2 ;  /* 0x00000002000085a7 */ /* 0x000ea400080010ff */
[----:B--2---:R-:W-:Y:S05]  /*3d20*/  @P0 BRA `(.L_x_78) ;  /* 0x0000000000200947 */ /* 0x004fea0003800000 */
.L_x_79:
[----:B--2---:R2:W4:Y:S02]  /*3d30*/  SYNCS.PHASECHK.TRANS64.TRYWAIT P0, [R0+URZ], R2 ;  /* 0x00000002000075a7 */ /* 0x00452400080011ff */
[----:B----4-:R-:W-:Y:S05]  /*3d40*/  @!P0 NANOSLEEP.SYNCS 0x989680 ;  /* 0x009896800000895d */ /* 0x010fea0003900000 */
[----:B------:R-:W4:Y:S02]  /*3d50*/  @!P0 SYNCS.PHASECHK.TRANS64 P0, [R0+URZ], R2 ;  /* 0x00000002000085a7 */ /* 0x000f2400080010ff */
[----:B----4-:R-:W-:Y:S05]  /*3d60*/  @!P0 BRA `(.L_x_79) ;  /* 0xfffffffc00f08947 */ /* 0x010fea000383ffff */
[----:B------:R-:W-:Y:S05]  /*3d70*/  BRA `(.L_x_78) ;  /* 0x00000000000c7947 */ /* 0x000fea0003800000 */
.L_x_74:
[----:B------:R-:W-:-:S04]  /*3d80*/  UIADD3 UR5, UPT, UPT, UR7, 0x100, URZ ;  /* 0x0000010007057890 */ /* 0x000fc8000fffe0ff */
[----:B------:R-:W-:-:S09]  /*3d90*/  UPRMT UR5, UR4, 0x654, UR5 ;  /* 0x0000065404057896 */ /* 0x000fd20008000005 */
[----:B------:R-:W-:Y:S03]  /*3da0*/  SYNCS.ARRIVE.TRANS64.RED.A1T0 RZ, [UR5], RZ ;  /* 0x000000ffffff79a7 */ /* 0x000fe60008100405 */
.L_x_78:
[----:B-12---:R-:W-:Y:S01]  /*3db0*/  SHF.L.U32 R2, RZ, 0x1f, RZ ;  /* 0x0000001fff027819 */ /* 0x006fe200000006ff */
[----:B------:R-:W-:Y:S01]  /*3dc0*/  UIADD3 UR5, UPT, UPT, UR7, 0x100, URZ ;  /* 0x0000010007057890 */ /* 0x000fe2000fffe0ff */
[----:B------:R-:W-:Y:S02]  /*3dd0*/  PLOP3.LUT P0, PT, PT, PT, UP0, 0x80, 0x8 ;  /* 0x000000000008781c */ /* 0x000fe40003f0f008 */
[----:B------:R-:W1:Y:S02]  /*3de0*/  SYNCS.PHASECHK.TRANS64.TRYWAIT P1, [UR7+0x100], R2 ;  /* 0x00010002ff0075a7 */ /* 0x000e640008021107 */
[----:B-1----:R-:W-:Y:S09]  /*3df0*/  @!P1 BRA `(.L_x_80) ;  /* 0x0000005c00289947 */ /* 0x002ff20003800000 */
.L_x_175:
[----:B------:R-:W-:Y:S01]  /*3e00*/  @!UP0 UPRMT UR5, UR4, 0x654, UR5 ;  /* 0x0000065404058896 */ /* 0x000fe20008000005 */
[----:B------:R-:W-:Y:S02]  /*3e10*/  UMOV UR8, 0xffff ;  /* 0x0000ffff00087882 */ /* 0x000fe40000000000 */
[----:B------:R-:W-:-:S06]  /*3e20*/  UMOV UR4, 0x1 ;  /* 0x0000000100047882 */ /* 0x000fcc0000000000 */
[----:B------:R-:W-:Y:S01]  /*3e30*/  @!P0 SYNCS.ARRIVE.TRANS64.RED.A1T0 RZ, [UR5], RZ ;  /* 0x000000ffffff89a7 */ /* 0x000fe20008100405 */
[----:B------:R-:W-:Y:S01]  /*3e40*/  NOP ;  /* 0x0000000000007918 */ /* 0x000fe20000000000 */
[----:B-1----:R-:W1:Y:S01]  /*3e50*/  LDS R0, [UR6+0x14] ;  /* 0x00001406ff007984 */ /* 0x002e620008000800 */
[----:B------:R-:W-:-:S04]  /*3e60*/  ULOP3.LUT UR5, UR21, 0xffff, URZ, 0xc0, !UPT ;  /* 0x0000ffff15057892 */ /* 0x000fc8000f8ec0ff */
[----:B------:R-:W-:-:S04]  /*3e70*/  USHF.R.U32.HI UR5, URZ, 0x5, UR5 ;  /* 0x00000005ff057899 */ /* 0x000fc80008011605 */
[----:B------:R-:W-:Y:S02]  /*3e80*/  USHF.L.U32 UR8, UR8, UR5, URZ ;  /* 0x0000000508087299 */ /* 0x000fe400080006ff */
[----:B------:R-:W-:-:S04]  /*3e90*/  USHF.L.U32 UR4, UR4, UR5, URZ ;  /* 0x0000000504047299 */ /* 0x000fc800080006ff */
[----:B-1----:R-:W-:-:S04]  /*3ea0*/  LOP3.LUT R0, R0, UR8, RZ, 0xc0, !PT ;  /* 0x0000000800007c12 */ /* 0x002fc8000f8ec0ff */
[----:B------:R-:W-:-:S13]  /*3eb0*/  ISETP.NE.AND P0, PT, R0, UR8, PT ;  /* 0x0000000800007c0c */ /* 0x000fda000bf05270 */
[----:B------:R-:W-:Y:S05]  /*3ec0*/  @P0 BRA `(.L_x_81) ;  /* 0x0000000000580947 */ /* 0x000fea0003800000 */
[----:B------:R-:W1:Y:S02]  /*3ed0*/  LDS R0, [UR6+0x18] ;  /* 0x00001806ff007984 */ /* 0x000e640008000800 */
[----:B-1----:R-:W-:-:S04]  /*3ee0*/  LOP3.LUT R0, R0, UR4, RZ, 0xc0, !PT ;  /* 0x0000000400007c12 */ /* 0x002fc8000f8ec0ff */
[----:B------:R-:W-:-:S13]  /*3ef0*/  ISETP.NE.AND P0, PT, R0, UR4, PT ;  /* 0x0000000400007c0c */ /* 0x000fda000bf05270 */
[----:B------:R-:W-:Y:S05]  /*3f00*/  @P0 BRA `(.L_x_82) ;  /* 0x00000000003c0947 */ /* 0x000fea0003800000 */
[----:B------:R-:W1:Y:S01]  /*3f10*/  S2R R2, SR_LANEID ;  /* 0x0000000000027919 */ /* 0x000e620000000000 */
[----:B------:R-:W-:Y:S01]  /*3f20*/  ULOP3.LUT UR8, URZ, UR8, URZ, 0x33, !UPT ;  /* 0x00000008ff087292 */ /* 0x000fe2000f8e33ff */
[----:B------:R-:W-:Y:S02]  /*3f30*/  VOTEU.ANY UR7, UPT, PT ;  /* 0x0000000000077886 */ /* 0x000fe400038e0100 */
[----:B------:R-:W-:-:S03]  /*3f40*/  UFLO.U32 UR7, UR7 ;  /* 0x00000007000772bd */ /* 0x000fc600080e0000 */
[----:B------:R-:W-:-:S04]  /*3f50*/  IMAD.U32 R0, RZ, RZ, UR8 ;  /* 0x00000008ff007e24 */ /* 0x000fc8000f8e00ff */
[----:B------:R2:W3:Y:S02]  /*3f60*/  REDUX UR5, R0 ;  /* 0x00000000000573c4 */ /* 0x0004e40000000000 */
[----:B------:R1:W-:Y:S02]  /*3f70*/  UTCATOMSWS.AND URZ, UR8 ;  /* 0x0000000800ff79e3 */ /* 0x0003e40008000000 */
[----:B-1----:R-:W-:Y:S02]  /*3f80*/  ISETP.EQ.U32.AND P0, PT, R2, UR7, PT ;  /* 0x0000000702007c0c */ /* 0x002fe4000bf02070 */
[----:B--2---:R-:W-:Y:S02]  /*3f90*/  LOP3.LUT R0, RZ, UR4, RZ, 0x33, !PT ;  /* 0x00000004ff007c12 */ /* 0x004fe4000f8e33ff */
[----:B---3--:R-:W-:Y:S02]  /*3fa0*/  MOV R2, UR5 ;  /* 0x0000000500027c02 */ /* 0x008fe40008000f00 */
[----:B------:R-:W1:Y:S07]  /*3fb0*/  REDUX UR4, R0 ;  /* 0x00000000000473c4 */ /* 0x000e6e0000000000 */
[----:B------:R2:W-:Y:S01]  /*3fc0*/  @P0 ATOMS.AND RZ, [UR6+0x14], R2 ;  /* 0x00001402ffff098c */ /* 0x0005e2000a800006 */
[----:B-1----:R-:W-:-:S05]  /*3fd0*/  IMAD.U32 R0, RZ, RZ, UR4 ;  /* 0x00000004ff007e24 */ /* 0x002fca000f8e00ff */
[----:B------:R2:W-:Y:S01]  /*3fe0*/  @P0 ATOMS.AND RZ, [UR6+0x18], R0 ;  /* 0x00001800ffff098c */ /* 0x0005e2000a800006 */
[----:B------:R-:W-:Y:S05]  /*3ff0*/  BRA `(.L_x_83) ;  /* 0x0000000000147947 */ /* 0x000fea0003800000 */
.L_x_82:
[----:B------:R-:W-:Y:S02]  /*4000*/  MOV R2, 0x4020 ;  /* 0x0000402000027802 */ /* 0x000fe40000000f00 */
[----:B---345:R-:W-:Y:S05]  /*4010*/  CALL.REL.NOINC `($__internal_0_$__cuda_sm10x_tcgen05_guardrail_trap_col_being_dealloced_not_returned_by_alloc) ;  /* 0x0000006000087944 */ /* 0x038fea0003c00000 */
[----:B------:R-:W-:Y:S05]  /*4020*/  BRA `(.L_x_83) ;  /* 0x0000000000087947 */ /* 0x000fea0003800000 */
.L_x_81:
[----:B------:R-:W-:Y:S02]  /*4030*/  MOV R2, 0x4050 ;  /* 0x0000405000027802 */ /* 0x000fe40000000f00 */
[----:B---345:R-:W-:Y:S05]  /*4040*/  CALL.REL.NOINC `($__internal_2_$__cuda_sm10x_tcgen05_guardrail_trap_unallocated_columns_being_dealloced) ;  /* 0x0000006000147944 */ /* 0x038fea0003c00000 */
.L_x_83:
[----:B------:R-:W-:Y:S01]  /*4050*/  NOP ;  /* 0x0000000000007918 */ /* 0x000fe20000000000 */
[----:B----4-:R-:W-:Y:S05]  /*4060*/  EXIT ;  /* 0x000000000000794d */ /* 0x010fea0003800000 */
.L_x_54:
[----:B------:R-:W-:-:S09]  /*4070*/  UISETP.NE.OR UP5, UPT, UR10, 0x3, !UP5 ;  /* 0x000000030a00788c */ /* 0x000fd2000efa5670 */
[----:B------:R-:W-:Y:S05]  /*4080*/  BRA.U UP5, `(.L_x_84) ;  /* 0x0000001105087547 */ /* 0x000fea000b800000 */
[----:B------:R-:W1:Y:S01]  /*4090*/  LDC R0, c[0x0][0xb30] ;  /* 0x0002cc00ff007b82 */ /* 0x000e620000000800 */
[----:B------:R-:W2:Y:S01]  /*40a0*/  LDCU.64 UR8, c[0x0][0x888] ;  /* 0x00011100ff0877ac */ /* 0x000ea20008000a00 */
[----:B------:R-:W-:Y:S02]  /*40b0*/  HFMA2 R27, -RZ, RZ, 0, 0 ;  /* 0x00000000ff1b7431 */ /* 0x000fe400000001ff */
[----:B------:R-:W-:Y:S01]  /*40c0*/  IMAD.MOV.U32 R29, RZ, RZ, 0x1 ;  /* 0x00000001ff1d7424 */ /* 0x000fe200078e00ff */
[----:B------:R-:W-:Y:S01]  /*40d0*/  MOV R25, 0x2000 ;  /* 0x0000200000197802 */ /* 0x000fe20000000f00 */
[----:B------:R-:W3:Y:S01]  /*40e0*/  LDCU.64 UR4, c[0x0][0x890] ;  /* 0x00011200ff0477ac */ /* 0x000ee20008000a00 */
[----:B------:R-:W-:Y:S01]  /*40f0*/  IMAD.MOV.U32 R28, RZ, RZ, RZ ;  /* 0x000000ffff1c7224 */ /* 0x000fe200078e00ff */
[----:B------:R-:W4:Y:S01]  /*4100*/  LDC R24, c[0x0][0x370] ;  /* 0x0000dc00ff187b82 */ /* 0x000f220000000800 */
[----:B------:R-:W-:Y:S01]  /*4110*/  UMOV UR7, 0x400 ;  /* 0x0000040000077882 */ /* 0x000fe20000000000 */
[----:B------:R-:W-:-:S02]  /*4120*/  UPLOP3.LUT UP1, UPT, UPT, UPT, UPT, 0x40, 0x4 ;  /* 0x000000000004789c */ /* 0x000fc40003f2e870 */
[----:B------:R-:W-:-:S04]  /*4130*/  ULEA UR7, UR37, UR7, 0x18 ;  /* 0x0000000725077291 */ /* 0x000fc8000f8ec0ff */
[----:B------:R-:W4:Y:S01]  /*4140*/  LDC R3, c[0x0][0xb0c] ;  /* 0x0002c300ff037b82 */ /* 0x000f220000000800 */
[----:B------:R-:W-:Y:S02]  /*4150*/  UIADD3 UR13, UPT, UPT, UR7, 0x48, URZ ;  /* 0x00000048070d7890 */ /* 0x000fe4000fffe0ff */
[----:B--2---:R-:W-:Y:S02]  /*4160*/  UISETP.NE.U32.AND UP2, UPT, UR8, URZ, UPT ;  /* 0x000000ff0800728c */ /* 0x004fe4000bf45070 */
[----:B------:R-:W-:Y:S02]  /*4170*/  UIADD3 UR33, UPT, UPT, UR7, 0x30, URZ ;  /* 0x0000003007217890 */ /* 0x000fe4000fffe0ff */
[----:B---3--:R-:W-:Y:S01]  /*4180*/  UISETP.NE.U32.AND UP3, UPT, UR4, URZ, UPT ;  /* 0x000000ff0400728c */ /* 0x008fe2000bf65070 */
[----:B------:R-:W2:Y:S01]  /*4190*/  LDC R18, c[0x0][0xb20] ;  /* 0x0002c800ff127b82 */ /* 0x000ea20000000800 */
[----:B-1----:R-:W-:Y:S01]  /*41a0*/  ISETP.NE.AND P1, PT, R0, 0x1, PT ;  /* 0x000000010000780c */ /* 0x002fe20003f25270 */
[----:B------:R-:W-:-:S02]  /*41b0*/  UISETP.NE.AND.EX UP2, UPT, UR9, URZ, UPT, UP2 ;  /* 0x000000ff0900728c */ /* 0x000fc4000bf45320 */
[----:B------:R-:W-:Y:S02]  /*41c0*/  UIADD3 UR25, UPT, UPT, UR7, 0x38, URZ ;  /* 0x0000003807197890 */ /* 0x000fe4000fffe0ff */
[----:B------:R-:W-:Y:S02]  /*41d0*/  UIADD3 UR17, UPT, UPT, UR7, 0x40, URZ ;  /* 0x0000004007117890 */ /* 0x000fe4000fffe0ff */
[----:B------:R-:W1:Y:S01]  /*41e0*/  LDC.64 R30, c[0x0][0x348] ;  /* 0x0000d200ff1e7b82 */ /* 0x000e620000000a00 */
[----:B------:R-:W-:Y:S02]  /*41f0*/  UPRMT UR13, UR37, 0x654, UR13 ;  /* 0x00000654250d7896 */ /* 0x000fe4000800000d */
[----:B------:R-:W-:-:S05]  /*4200*/  UISETP.NE.AND.EX UP3, UPT, UR5, URZ, UPT, UP3 ;  /* 0x000000ff0500728c */ /* 0x000fca000bf65330 */
[----:B------:R-:W3:Y:S08]  /*4210*/  LDC.64 R16, c[0x0][0xb10] ;  /* 0x0002c400ff107b82 */ /* 0x000ef00000000a00 */
[----:B------:R-:W1:Y:S08]  /*4220*/  LDC.64 R6, c[0x0][0xb18] ;  /* 0x0002c600ff067b82 */ /* 0x000e700000000a00 */
[----:B------:R-:W1:Y:S08]  /*4230*/  LDC.64 R4, c[0x0][0xb28] ;  /* 0x0002ca00ff047b82 */ /* 0x000e700000000a00 */
[----:B--2-4-:R-:W1:Y:S02]  /*4240*/  LDC R19, c[0x0][0x374] ;  /* 0x0000dd00ff137b82 */ /* 0x014e640000000800 */
.L_x_95:
[C---:B------:R-:W-:Y:S02]  /*4250*/  LEA R0, R28.reuse, UR7, 0x3 ;  /* 0x000000071c007c11 */ /* 0x040fe4000f8e18ff */
[----:B------:R-:W-:Y:S02]  /*4260*/  SHF.L.U32 R2, R27, 0x1f, RZ ;  /* 0x0000001f1b027819 */ /* 0x000fe400000006ff */
[----:B------:R-:W-:Y:S02]  /*4270*/  LEA R20, R28, UR7, 0x4 ;  /* 0x000000071c147c11 */ /* 0x000fe4000f8e20ff */
[----:B--2---:R-:W2:Y:S02]  /*4280*/  SYNCS.PHASECHK.TRANS64.TRYWAIT P0, [R0+URZ+0x80], R2 ;  /* 0x00008002000075a7 */ /* 0x004ea400080011ff */
[----:B--2---:R-:W-:Y:S05]  /*4290*/  @!P0 BRA `(.L_x_85) ;  /* 0x0000005800188947 */ /* 0x004fea0003800000 */
.L_x_176:
[----:B------:R-:W-:Y:S01]  /*42a0*/  ISETP.GE.AND P0, PT, R40, 0x1, PT ;  /* 0x000000012800780c */ /* 0x000fe20003f06270 */
[----:B------:R-:W4:Y:S01]  /*42b0*/  LDS.128 R20, [R20+0x110] ;  /* 0x0001100014147984 */ /* 0x000f220000000c00 */
[----:B--2---:R-:W-:Y:S01]  /*42c0*/  VIADD R0, R0, 0x90 ;  /* 0x0000009000007836 */ /* 0x004fe20000000000 */
[----:B------:R-:W-:Y:S01]  /*42d0*/  @!PT LDS RZ, [RZ] ;  /* 0x00000000fffff984 */ /* 0x000fe20000000800 */
[----:B------:R-:W-:Y:S01]  /*42e0*/  @!PT LDS RZ, [RZ] ;  /* 0x00000000fffff984 */ /* 0x000fe20000000800 */
[----:B------:R-:W-:Y:S01]  /*42f0*/  @!PT LDS RZ, [RZ] ;  /* 0x00000000fffff984 */ /* 0x000fe20000000800 */
[----:B------:R-:W-:Y:S01]  /*4300*/  @!PT LDS RZ, [RZ] ;  /* 0x00000000fffff984 */ /* 0x000fe20000000800 */
[----:B------:R2:W-:Y:S06]  /*4310*/  MEMBAR.ALL.CTA ;  /* 0x0000000000007992 */ /* 0x0005ec0000008000 */
[----:B--2---:R-:W2:Y:S01]  /*4320*/  FENCE.VIEW.ASYNC.S ;  /* 0x00000000000073c6 */ /* 0x004ea20000000000 */
[----:B------:R-:W-:Y:S04]  /*4330*/  PRMT R0, RZ, 0x654, R0 ;  /* 0x00000654ff007816 */ /* 0x000fe80000000000 */
[----:B--2---:R2:W-:Y:S01]  /*4340*/  SYNCS.ARRIVE.TRANS64.RED.A1T0 RZ, [R0+URZ], RZ ;  /* 0x000000ff00ff79a7 */ /* 0x0045e200081004ff */
[----:B----4-:R-:W-:Y:S11]  /*4350*/  LOP3.LUT P3, RZ, R22, 0x1, RZ, 0xc0, !PT ;  /* 0x0000000116ff7812 */ /* 0x010ff6000786c0ff */
[----:B------:R-:W-:Y:S02]  /*4360*/  @!UPT UIADD3 URZ, UPT, UPT, URZ, URZ, URZ ;  /* 0x000000fffffff290 */ /* 0x000fe4000fffe0ff */
[----:B------:R-:W-:Y:S02]  /*4370*/  @P3 MOV R11, R20 ;  /* 0x00000014000b3202 */ /* 0x000fe40000000f00 */
[----:B------:R-:W-:Y:S01]  /*4380*/  @P3 LOP3.LUT R10, R21, 0xffff, RZ, 0xc0, !PT ;  /* 0x0000ffff150a3812 */ /* 0x000fe200078ec0ff */
[----:B--2---:R-:W-:Y:S06]  /*4390*/  @!P0 BRA `(.L_x_86) ;  /* 0x0000000000a48947 */ /* 0x004fec0003800000 */
[-C--:B-1----:R-:W-:Y:S01]  /*43a0*/  IMAD.HI.U32 R0, R19, R7.reuse, RZ ;  /* 0x0000000713007227 */ /* 0x082fe200078e00ff */
[----:B------:R-:W-:Y:S02]  /*43b0*/  ISETP.NE.AND P0, PT, R6, 0x1, PT ;  /* 0x000000010600780c */ /* 0x000fe40003f05270 */
[----:B------:R-:W-:Y:S01]  /*43c0*/  ISETP.NE.AND P2, PT, R40, 0x1, PT ;  /* 0x000000012800780c */ /* 0x000fe20003f45270 */
[----:B---3--:R-:W-:Y:S01]  /*43d0*/  IMAD.HI.U32 R9, R24, R16, RZ ;  /* 0x0000001018097227 */ /* 0x008fe200078e00ff */
[----:B------:R-:W-:Y:S02]  /*43e0*/  SHF.R.U32.HI R0, RZ, R18, R0 ;  /* 0x00000012ff007219 */ /* 0x000fe40000011600 */
[----:B------:R-:W-:Y:S01]  /*43f0*/  ISETP.NE.AND P4, PT, R3, 0x1, PT ;  /* 0x000000010300780c */ /* 0x000fe20003f85270 */
[----:B------:R-:W-:Y:S01]  /*4400*/  IMAD.HI.U32 R13, R10, R7, RZ ;  /* 0x000000070a0d7227 */ /* 0x000fe200078e00ff */
[----:B------:R-:W-:Y:S02]  /*4410*/  SHF.R.U32.HI R9, RZ, R17, R9 ;  /* 0x00000011ff097219 */ /* 0x000fe40000011609 */
[----:B------:R-:W-:Y:S01]  /*4420*/  SEL R0, R19, R0, !P0 ;  /* 0x0000000013007207 */ /* 0x000fe20004000000 */
[----:B------:R-:W-:Y:S01]  /*4430*/  IMAD.HI.U32 R12, R11, R16, RZ ;  /* 0x000000100b0c7227 */ /* 0x000fe200078e00ff */
[----:B------:R-:W-:Y:S03]  /*4440*/  SEL R9, R24, R9, !P4 ;  /* 0x0000000918097207 */ /* 0x000fe60006000000 */
[-C--:B------:R-:W-:Y:S01]  /*4450*/  IMAD.HI.U32 R8, R0, R4.reuse, RZ ;  /* 0x0000000400087227 */ /* 0x080fe200078e00ff */
[----:B------:R-:W-:Y:S03]  /*4460*/  SHF.R.U32.HI R12, RZ, R17, R12 ;  /* 0x00000011ff0c7219 */ /* 0x000fe6000001160c */
[----:B------:R-:W-:Y:S01]  /*4470*/  IMAD.HI.U32 R2, R9, R4, RZ ;  /* 0x0000000409027227 */ /* 0x000fe200078e00ff */
[-C--:B------:R-:W-:Y:S02]  /*4480*/  @P2 SHF.R.U32.HI R0, RZ, R5.reuse, R8 ;  /* 0x00000005ff002219 */ /* 0x080fe40000011608 */
[----:B------:R-:W-:Y:S02]  /*4490*/  SHF.R.U32.HI R8, RZ, R18, R13 ;  /* 0x00000012ff087219 */ /* 0x000fe4000001160d */
[----:B------:R-:W-:Y:S01]  /*44a0*/  @P2 SHF.R.U32.HI R9, RZ, R5, R2 ;  /* 0x00000005ff092219 */ /* 0x000fe20000011602 */
[----:B------:R-:W-:Y:S01]  /*44b0*/  IMAD R0, R40, R0, RZ ;  /* 0x0000000028007224 */ /* 0x000fe200078e02ff */
[----:B------:R-:W-:Y:S02]  /*44c0*/  SEL R8, R10, R8, !P0 ;  /* 0x000000080a087207 */ /* 0x000fe40004000000 */
[----:B------:R-:W-:Y:S01]  /*44d0*/  SEL R2, R11, R12, !P4 ;  /* 0x0000000c0b027207 */ /* 0x000fe20006000000 */
[----:B------:R-:W-:Y:S01]  /*44e0*/  IMAD R12, R40, R9, RZ ;  /* 0x00000009280c7224 */ /* 0x000fe200078e02ff */
[C---:B------:R-:W-:Y:S01]  /*44f0*/  ISETP.GE.AND P0, PT, R8.reuse, R0, PT ;  /* 0x000000000800720c */ /* 0x040fe20003f06270 */
[----:B------:R-:W-:Y:S03]  /*4500*/  IMAD.HI.U32 R0, R8, R4, RZ ;  /* 0x0000000408007227 */ /* 0x000fe600078e00ff */
[----:B------:R-:W-:Y:S02]  /*4510*/  ISETP.GE.OR P0, PT, R2, R12, P0 ;  /* 0x0000000c0200720c */ /* 0x000fe40000706670 */
[-C--:B------:R-:W-:Y:S04]  /*4520*/  SHF.R.U32.HI R0, RZ, R5.reuse, R0 ;  /* 0x00000005ff007219 */ /* 0x080fe80000011600 */
[----:B------:R-:W-:Y:S05]  /*4530*/  SEL R13, R8, R0, !P2 ;  /* 0x00000000080d7207 */ /* 0x000fea0005000000 */
[----:B------:R-:W-:Y:S02]  /*4540*/  IMAD.MOV R12, RZ, RZ, -R13 ;  /* 0x000000ffff0c7224 */ /* 0x000fe400078e0a0d */
[----:B------:R-:W-:Y:S04]  /*4550*/  @!P0 IMAD.HI.U32 R0, R2, R4, RZ ;  /* 0x0000000402008227 */ /* 0x000fe800078e00ff */
[----:B------:R-:W-:Y:S01]  /*4560*/  IMAD R12, R40, R12, R8 ;  /* 0x0000000c280c7224 */ /* 0x000fe200078e0208 */
[----:B------:R-:W-:Y:S04]  /*4570*/  @!P0 SHF.R.U32.HI R0, RZ, R5, R0 ;  /* 0x00000005ff008219 */ /* 0x000fe80000011600 */
[----:B------:R-:W-:Y:S04]  /*4580*/  @!P0 SEL R0, R2, R0, !P2 ;  /* 0x0000000002008207 */ /* 0x000fe80005000000 */
[----:B------:R-:W-:Y:S01]  /*4590*/  @!P0 IADD3 R13, PT, PT, R13, -R0, RZ ;  /* 0x800000000d0d8210 */ /* 0x000fe20007ffe0ff */
[----:B------:R-:W-:Y:S01]  /*45a0*/  @!P0 IMAD R0, R9, R12, R0 ;  /* 0x0000000c09008224 */ /* 0x000fe200078e0200 */
[----:B------:R-:W-:Y:S01]  /*45b0*/  IADD3 R9, PT, PT, -R8, RZ, RZ ;  /* 0x000000ff08097210 */ /* 0x000fe20007ffe1ff */
[--C-:B------:R-:W-:Y:S02]  /*45c0*/  IMAD.MOV R12, RZ, RZ, -R2.reuse ;  /* 0x000000ffff0c7224 */ /* 0x100fe400078e0a02 */
[----:B------:R-:W-:Y:S02]  /*45d0*/  @!P0 IMAD R8, R13, R40, R2 ;  /* 0x000000280d088224 */ /* 0x000fe400078e0202 */
[----:B------:R-:W-:Y:S02]  /*45e0*/  @!P0 IMAD.MOV.U32 R2, RZ, RZ, R0 ;  /* 0x000000ffff028224 */ /* 0x000fe400078e0000 */
[----:B------:R-:W-:Y:S02]  /*45f0*/  IMAD R11, R3, R12, R11 ;  /* 0x0000000c030b7224 */ /* 0x000fe400078e020b */
[----:B------:R-:W-:Y:S02]  /*4600*/  IMAD R10, R6, R9, R10 ;  /* 0x00000009060a7224 */ /* 0x000fe400078e020a */
[----:B------:R-:W-:Y:S02]  /*4610*/  IMAD R11, R2, R3, R11 ;  /* 0x00000003020b7224 */ /* 0x000fe400078e020b */
[----:B------:R-:W-:Y:S02]  /*4620*/  IMAD R10, R8, R6, R10 ;  /* 0x00000006080a7224 */ /* 0x000fe400078e020a */
.L_x_86:
[----:B------:R-:W-:Y:S05]  /*4630*/  BRA.U UP1, `(.L_x_87) ;  /* 0x0000000101107547 */ /* 0x000fea000b800000 */
[----:B------:R-:W-:Y:S04]  /*4640*/  MOV R2, UR6 ;  /* 0x0000000600027c02 */ /* 0x000fe80008000f00 */
[----:B------:R-:W-:Y:S04]  /*4650*/  SHF.L.U32 R2, R2, 0x1f, RZ ;  /* 0x0000001f02027819 */ /* 0x000fe800000006ff */
[----:B------:R-:W2:Y:S02]  /*4660*/  SYNCS.PHASECHK.TRANS64.TRYWAIT P0, [UR7+0x78], R2 ;  /* 0x00007802ff0075a7 */ /* 0x000ea40008001107 */
[----:B--2---:R-:W-:Y:S05]  /*4670*/  @!P0 BRA `(.L_x_88) ;  /* 0x0000005400348947 */ /* 0x004fea0003800000 */
.L_x_87:
[----:B------:R-:W-:Y:S02]  /*4680*/  R2UR UR35, R14 ;  /* 0x000000000e2372ca */ /* 0x000fe400000e0000 */
[----:B------:R-:W-:Y:S02]  /*4690*/  R2UR UR34, R15 ;  /* 0x000000000f2272ca */ /* 0x000fe400000e0000 */
[----:B------:R-:W-:Y:S02]  /*46a0*/  ISETP.NE.U32.AND P2, PT, RZ, UR4, PT ;  /* 0x00000004ff007c0c */ /* 0x000fe4000bf45070 */
[----:B------:R-:W-:Y:S02]  /*46b0*/  SHF.L.U32 R14, R29, 0x1f, RZ ;  /* 0x0000001f1d0e7819 */ /* 0x000fe400000006ff */
[----:B------:R-:W-:Y:S05]  /*46c0*/  ISETP.NE.AND.EX P2, PT, RZ, UR5, PT, P2 ;  /* 0x00000005ff007c0c */ /* 0x000fea000bf45320 */
[----:B------:R-:W-:Y:S02]  /*46d0*/  USHF.L.U32 UR35, UR35, 0x7, URZ ;  /* 0x0000000723237899 */ /* 0x000fe400080006ff */
[----:B------:R-:W-:Y:S01]  /*46e0*/  USHF.L.U32 UR34, UR34, 0x7, URZ ;  /* 0x0000000722227899 */ /* 0x000fe200080006ff */
[----:B------:R-:W-:Y:S11]  /*46f0*/  BRA.U !UP3, `(.L_x_89) ;  /* 0x000000010b347547 */ /* 0x000ff6000b800000 */
[----:B------:R-:W-:Y:S01]  /*4700*/  UPLOP3.LUT UP0, UPT, UPT, UPT, UP2, 0x80, 0x8 ;  /* 0x000000000008789c */ /* 0x000fe20003f0f020 */
[----:B--2---:R-:W-:Y:S02]  /*4710*/  HFMA2 R0, -RZ, RZ, 0, 5.9604644775390625e-08 ;  /* 0x00000001ff007431 */ /* 0x004fe400000001ff */
[----:B------:R-:W-:Y:S03]  /*4720*/  IMAD.MOV.U32 R92, RZ, RZ, 0x1 ;  /* 0x00000001ff5c7424 */ /* 0x000fe600078e00ff */
[----:B------:R-:W-:Y:S05]  /*4730*/  PLOP3.LUT P0, PT, PT, PT, UP0, 0x80, 0x8 ;  /* 0x000000000008781c */ /* 0x000fea0003f0f008 */
[----:B------:R-:W2:Y:S01]  /*4740*/  @UP0 LDCU.64 UR10, c[0x0][0x888] ;  /* 0x00011100ff0a07ac */ /* 0x000ea20008000a00 */
[----:B------:R-:W-:Y:S07]  /*4750*/  @UP0 UIMAD UR8, UR36, UR4, URZ ;  /* 0x00000004240802a4 */ /* 0x000fee000f8e02ff */
[----:B------:R-:W-:Y:S01]  /*4760*/  @!P0 PRMT R92, R0, 0x7610, R92 ;  /* 0x00007610005c8816 */ /* 0x000fe2000000005c */
[----:B--2---:R-:W-:Y:S03]  /*4770*/  @UP0 UIMAD.WIDE UR10, UR8, 0x4, UR10 ;  /* 0x00000004080a08a5 */ /* 0x004fe6000f8e020a */
[----:B------:R-:W2:Y:S03]  /*4780*/  @!UP0 LDCU UR8, c[0x0][0x880] ;  /* 0x00011000ff0887ac */ /* 0x000ea60008000800 */
[----:B------:R-:W-:Y:S01]  /*4790*/  IMAD.U32 R8, RZ, RZ, UR10 ;  /* 0x0000000aff087e24 */ /* 0x000fe2000f8e00ff */
[----:B------:R-:W-:Y:S05]  /*47a0*/  MOV R9, UR11 ;  /* 0x0000000b00097c02 */ /* 0x000fea0008000f00 */
[----:B-----5:R4:W5:Y:S02]  /*47b0*/  @P0 LDG.E R49, desc[UR46][R8.64] ;  /* 0x0000002e08310981 */ /* 0x020964000c1e1900 */
[----:B--2-4-:R-:W-:Y:S07]  /*47c0*/  @!P0 IMAD.U32 R49, RZ, RZ, UR8 ;  /* 0x00000008ff318e24 */ /* 0x014fee000f8e00ff */
.L_x_89:
[----:B-----5:R-:W-:Y:S01]  /*47d0*/  @!P2 FSETP.EQ.AND P0, PT, R49, RZ, PT ;  /* 0x000000ff3100a20b */ /* 0x020fe20003f02000 */
[----:B------:R-:W-:Y:S01]  /*47e0*/  @!UPT UIADD3 URZ, UPT, UPT, URZ, URZ, URZ ;  /* 0x000000fffffff290 */ /* 0x000fe2000fffe0ff */
[----:B------:R-:W-:Y:S11]  /*47f0*/  @!P2 BRA `(.L_x_90) ;  /* 0x000000000014a947 */ /* 0x000ff60003800000 */
[----:B------:R-:W-:Y:S02]  /*4800*/  LOP3.LUT P2, RZ, R92, 0xff, RZ, 0xc0, !PT ;  /* 0x000000ff5cff7812 */ /* 0x000fe4000784c0ff */
[----:B------:R-:W-:Y:S04]  /*4810*/  PLOP3.LUT P0, PT, PT, PT, UP0, 0x80, 0x8 ;  /* 0x000000000008781c */ /* 0x000fe80003f0f008 */
[----:B------:R-:W-:Y:S07]  /*4820*/  PLOP3.LUT P0, PT, P0, PT, PT, 0x8, 0x80 ;  /* 0x000000000080781c */ /* 0x000fee000070e170 */
[----:B------:R-:W-:Y:S11]  /*4830*/  @P2 FSETP.EQ.AND P0, PT, R49, RZ, PT ;  /* 0x000000ff3100220b */ /* 0x000ff60003f02000 */
[----:B------:R-:W-:Y:S02]  /*4840*/  @!UPT UIADD3 URZ, UPT, UPT, URZ, URZ, URZ ;  /* 0x000000fffffff290 */ /* 0x000fe4000fffe0ff */
.L_x_90:
[----:B------:R-:W4:Y:S01]  /*4850*/  SYNCS.PHASECHK.TRANS64.TRYWAIT P2, [UR7+0x50], R14 ;  /* 0x0000500eff0075a7 */ /* 0x000f220008041107 */
[----:B------:R-:W-:Y:S04]  /*4860*/  ELECT P4, URZ, PT ;  /* 0x0000000000ff782f */ /* 0x000fe80003880000 */
[----:B------:R-:W-:Y:S11]  /*4870*/  PLOP3.LUT P4, PT, P0, P4, PT, 0xf2, 0x2f ;  /* 0x00000000002f781c */ /* 0x000ff60000789e72 */
[----:B------:R-:W-:Y:S02]  /*4880*/  @!UPT UIADD3 URZ, UPT, UPT, URZ, URZ, URZ ;  /* 0x000000fffffff290 */ /* 0x000fe4000fffe0ff */
[----:B-1----:R-:W-:Y:S05]  /*4890*/  @!P4 IADD3 R8, P0, PT, R30, 0x580, RZ ;  /* 0x000005801e08c810 */ /* 0x002fea0007f1e0ff */
[----:B--2---:R-:W-:Y:S01]  /*48a0*/  @!P4 IMAD.X R2, RZ, RZ, R31, P0 ;  /* 0x000000ffff02c224 */ /* 0x004fe200000e061f */
[----:B----4-:R-:W-:Y:S07]  /*48b0*/  @!P2 BRA `(.L_x_91) ;  /* 0x0000005000bca947 */ /* 0x010fee0003800000 */
.L_x_179:
[----:B------:R-:W-:Y:S01]  /*48c0*/  @!P4 R2UR UR8, R2 ;  /* 0x000000000208c2ca */ /* 0x000fe200000e0000 */
[----:B------:R-:W-:Y:S01]  /*48d0*/  VOTEU.ALL UP1, P4 ;  /* 0x0000000000ff7886 */ /* 0x000fe20002020000 */
[----:B------:R-:W-:Y:S01]  /*48e0*/  @!P4 R2UR UR9, R8 ;  /* 0x000000000809c2ca */ /* 0x000fe200000e0000 */
[----:B-1----:R-:W-:Y:S01]  /*48f0*/  @!P4 IMAD.MOV.U32 R0, RZ, RZ, 0x2000 ;  /* 0x00002000ff00c424 */ /* 0x002fe200078e00ff */
[----:B------:R-:W-:Y:S01]  /*4900*/  UMOV UR10, 0x0 ;  /* 0x00000000000a7882 */ /* 0x000fe20000000000 */
[----:B------:R-:W-:Y:S01]  /*4910*/  UMOV UR11, 0x10000000 ;  /* 0x10000000000b7882 */ /* 0x000fe20000000000 */
[----:B------:R-:W-:Y:S01]  /*4920*/  @!UP1 UIADD3 UR32, UPT, UPT, UR7, 0x200, URZ ;  /* 0x0000020007209890 */ /* 0x000fe2000fffe0ff */
[----:B------:R-:W-:Y:S06]  /*4930*/  VOTEU.ALL UP1, P4 ;  /* 0x0000000000ff7886 */ /* 0x000fec0002020000 */
[----:B------:R-:W-:Y:S01]  /*4940*/  IMAD.U32 R9, RZ, RZ, UR8 ;  /* 0x00000008ff097e24 */ /* 0x000fe2000f8e00ff */
[----:B------:R-:W-:Y:S01]  /*4950*/  UPRMT UR8, UR37, 0x654, UR33 ;  /* 0x0000065425087896 */ /* 0x000fe20008000021 */
[----:B------:R-:W-:Y:S03]  /*4960*/  IMAD.U32 R8, RZ, RZ, UR9 ;  /* 0x00000009ff087e24 */ /* 0x000fe6000f8e00ff */
[----:B------:R-:W-:Y:S02]  /*4970*/  @!P4 R2UR UR15, R9 ;  /* 0x00000000090fc2ca */ /* 0x000fe400000e0000 */
[----:B------:R-:W-:Y:S02]  /*4980*/  @!P4 R2UR UR14, R8 ;  /* 0x00000000080ec2ca */ /* 0x000fe400000e0000 */
[----:B------:R-:W-:Y:S05]  /*4990*/  @!P4 IADD3 R8, P0, PT, R30, 0x580, RZ ;  /* 0x000005801e08c810 */ /* 0x000fea0007f1e0ff */
[----:B------:R-:W-:Y:S06]  /*49a0*/  @!P4 IMAD.X R2, RZ, RZ, R31, P0 ;  /* 0x000000ffff02c224 */ /* 0x000fec00000e061f */
[----:B------:R1:W-:Y:S01]  /*49b0*/  @!UP1 UTMALDG.3D [UR32], [UR14], desc[UR10] ;  /* 0x00000a200e0095b4 */ /* 0x0003e20008011000 */
[----:B------:R1:W-:Y:S01]  /*49c0*/  @!P4 SYNCS.ARRIVE.TRANS64.RED.A0TR RZ, [UR7+0x30], R0 ;  /* 0x00003000ffffc9a7 */ /* 0x0003e20008300407 */
[----:B------:R-:W-:Y:S01]  /*49d0*/  SYNCS.ARRIVE.TRANS64.RED.A1T0 RZ, [UR8], RZ ;  /* 0x000000ffffff79a7 */ /* 0x000fe20008100408 */
[----:B------:R-:W2:Y:S02]  /*49e0*/  SYNCS.PHASECHK.TRANS64.TRYWAIT P2, [UR7+0x58], R14 ;  /* 0x0000580eff0075a7 */ /* 0x000ea40008041107 */
[----:B-12---:R-:W-:Y:S05]  /*49f0*/  @!P2 BRA `(.L_x_92) ;  /* 0x000000500084a947 */ /* 0x006fea0003800000 */
.L_x_181:
[----:B------:R-:W-:Y:S01]  /*4a00*/  @!P4 R2UR UR8, R2 ;  /* 0x000000000208c2ca */ /* 0x000fe200000e0000 */
[----:B------:R-:W-:Y:S01]  /*4a10*/  VOTEU.ALL UP1, P4 ;  /* 0x0000000000ff7886 */ /* 0x000fe20002020000 */
[----:B------:R-:W-:Y:S01]  /*4a20*/  @!P4 R2UR UR9, R8 ;  /* 0x000000000809c2ca */ /* 0x000fe200000e0000 */
[----:B-1----:R-:W-:Y:S01]  /*4a30*/  @!P4 IMAD.MOV.U32 R0, RZ, RZ, 0x2000 ;  /* 0x00002000ff00c424 */ /* 0x002fe200078e00ff */
[----:B------:R-:W-:Y:S01]  /*4a40*/  UMOV UR10, 0x0 ;  /* 0x00000000000a7882 */ /* 0x000fe20000000000 */
[----:B------:R-:W-:Y:S01]  /*4a50*/  UMOV UR11, 0x10000000 ;  /* 0x10000000000b7882 */ /* 0x000fe20000000000 */
[----:B------:R-:W-:Y:S02]  /*4a60*/  @!UP1 UIADD3 UR26, UPT, UPT, UR34, 0x20, URZ ;  /* 0x00000020221a9890 */ /* 0x000fe4000fffe0ff */
[----:B------:R-:W-:Y:S01]  /*4a70*/  @!UP1 UIADD3 UR24, UPT, UPT, UR7, 0x2200, URZ ;  /* 0x0000220007189890 */ /* 0x000fe2000fffe0ff */
[----:B------:R-:W-:Y:S01]  /*4a80*/  VOTEU.ALL UP1, P4 ;  /* 0x0000000000ff7886 */ /* 0x000fe20002020000 */
[----:B------:R-:W-:Y:S01]  /*4a90*/  UMOV UR27, UR35 ;  /* 0x00000023001b7c82 */ /* 0x000fe20008000000 */
[----:B------:R-:W-:Y:S02]  /*4aa0*/  UMOV UR28, UR36 ;  /* 0x00000024001c7c82 */ /* 0x000fe40008000000 */
        /* <DEDUP_REMOVED lines=12> */
.L_x_183:
[----:B------:R-:W2:Y:S01]  /*4b70*/  LDC.64 R12, c[0x0][0xb18] ;  /* 0x0002c600ff0c7b82 */ /* 0x000ea20000000a00 */
[----:B------:R-:W-:Y:S01]  /*4b80*/  @!P4 R2UR UR8, R2 ;  /* 0x000000000208c2ca */ /* 0x000fe200000e0000 */
[----:B------:R-:W-:Y:S01]  /*4b90*/  VOTEU.ALL UP1, P4 ;  /* 0x0000000000ff7886 */ /* 0x000fe20002020000 */
[----:B------:R-:W-:Y:S01]  /*4ba0*/  @!P4 R2UR UR9, R8 ;  /* 0x000000000809c2ca */ /* 0x000fe200000e0000 */
[----:B-1----:R-:W-:Y:S01]  /*4bb0*/  @!P4 IMAD.MOV.U32 R0, RZ, RZ, 0x2000 ;  /* 0x00002000ff00c424 */ /* 0x002fe200078e00ff */
[----:B------:R-:W-:Y:S03]  /*4bc0*/  UMOV UR10, 0x0 ;  /* 0x00000000000a7882 */ /* 0x000fe60000000000 */
[----:B------:R-:W1:Y:S01]  /*4bd0*/  @!P1 LDC R2, c[0x0][0xb0c] ;  /* 0x0002c300ff029b82 */ /* 0x000e620000000800 */
[----:B------:R-:W-:Y:S01]  /*4be0*/  @!UP1 UIADD3 UR18, UPT, UPT, UR34, 0x40, URZ ;  /* 0x0000004022129890 */ /* 0x000fe2000fffe0ff */
[----:B------:R-:W-:Y:S01]  /*4bf0*/  @P3 SHF.R.U32.HI R26, RZ, 0x10, R21 ;  /* 0x00000010ff1a3819 */ /* 0x000fe20000011615 */
[----:B------:R-:W-:Y:S01]  /*4c00*/  @!UP1 UIADD3 UR16, UPT, UPT, UR7, 0x4200, URZ ;  /* 0x0000420007109890 */ /* 0x000fe2000fffe0ff */
[----:B------:R-:W-:Y:S01]  /*4c10*/  VIADD R28, R28, 0x1 ;  /* 0x000000011c1c7836 */ /* 0x000fe20000000000 */
[----:B------:R-:W-:Y:S01]  /*4c20*/  VOTEU.ALL UP1, P4 ;  /* 0x0000000000ff7886 */ /* 0x000fe20002020000 */
[----:B------:R-:W-:Y:S01]  /*4c30*/  UMOV UR11, 0x10000000 ;  /* 0x10000000000b7882 */ /* 0x000fe20000000000 */
[----:B------:R-:W-:Y:S01]  /*4c40*/  UMOV UR19, UR35 ;  /* 0x0000002300137c82 */ /* 0x000fe20008000000 */
[----:B------:R-:W-:Y:S01]  /*4c50*/  IMAD.U32 R9, RZ, RZ, UR8 ;  /* 0x00000008ff097e24 */ /* 0x000fe2000f8e00ff */
[----:B------:R-:W-:Y:S01]  /*4c60*/  UMOV UR20, UR36 ;  /* 0x0000002400147c82 */ /* 0x000fe20008000000 */
[----:B------:R-:W-:Y:S01]  /*4c70*/  IMAD.U32 R8, RZ, RZ, UR9 ;  /* 0x00000009ff087e24 */ /* 0x000fe2000f8e00ff */
[----:B------:R-:W-:Y:S02]  /*4c80*/  UPRMT UR8, UR37, 0x654, UR17 ;  /* 0x0000065425087896 */ /* 0x000fe40008000011 */
[----:B------:R-:W-:Y:S02]  /*4c90*/  @!P4 R2UR UR15, R9 ;  /* 0x00000000090fc2ca */ /* 0x000fe400000e0000 */
[----:B------:R-:W-:Y:S02]  /*4ca0*/  @!P4 R2UR UR14, R8 ;  /* 0x00000000080ec2ca */ /* 0x000fe400000e0000 */
[----:B------:R-:W4:Y:S11]  /*4cb0*/  LDC.64 R8, c[0x0][0xb10] ;  /* 0x0002c400ff087b82 */ /* 0x000f360000000a00 */
[----:B------:R1:W-:Y:S01]  /*4cc0*/  @!UP1 UTMALDG.3D [UR16], [UR14], desc[UR10] ;  /* 0x00000a100e0095b4 */ /* 0x0003e20008011000 */
[----:B------:R5:W-:Y:S01]  /*4cd0*/  @!P4 SYNCS.ARRIVE.TRANS64.RED.A0TR RZ, [UR7+0x40], R0 ;  /* 0x00004000ffffc9a7 */ /* 0x000be20008300407 */
[C---:B----4-:R-:W-:Y:S01]  /*4ce0*/  @!P1 IMAD.HI.U32 R8, R11.reuse, R8, RZ ;  /* 0x000000080b089227 */ /* 0x050fe200078e00ff */
[----:B--2---:R-:W-:Y:S02]  /*4cf0*/  @!P1 ISETP.NE.AND P0, PT, R12, 0x1, PT ;  /* 0x000000010c00980c */ /* 0x004fe40003f05270 */
[----:B-1----:R-:W-:Y:S01]  /*4d00*/  @!P1 ISETP.NE.AND P2, PT, R2, 0x1, PT ;  /* 0x000000010200980c */ /* 0x002fe20003f45270 */
[----:B------:R-:W-:Y:S01]  /*4d10*/  SYNCS.ARRIVE.TRANS64.RED.A1T0 RZ, [UR8], RZ ;  /* 0x000000ffffff79a7 */ /* 0x000fe20008100408 */
[C---:B------:R-:W-:Y:S01]  /*4d20*/  @!P1 IMAD.HI.U32 R13, R10.reuse, R13, RZ ;  /* 0x0000000d0a0d9227 */ /* 0x040fe200078e00ff */
[----:B------:R-:W-:Y:S04]  /*4d30*/  @!P1 SHF.R.U32.HI R8, RZ, R9, R8 ;  /* 0x00000009ff089219 */ /* 0x000fe80000011608 */
[----:B------:R-:W-:Y:S01]  /*4d40*/  @!P1 SEL R8, R11, R8, !P2 ;  /* 0x000000080b089207 */ /* 0x000fe20005000000 */
[----:B------:R-:W1:Y:S01]  /*4d50*/  SYNCS.PHASECHK.TRANS64.TRYWAIT P5, [UR7+0x68], R14 ;  /* 0x0000680eff0075a7 */ /* 0x000e6200080a1107 */
[----:B-----5:R-:W2:Y:S02]  /*4d60*/  @!P1 LDC R0, c[0x0][0xb20] ;  /* 0x0002c800ff009b82 */ /* 0x020ea40000000800 */
[----:B--2---:R-:W-:Y:S04]  /*4d70*/  @!P1 SHF.R.U32.HI R0, RZ, R0, R13 ;  /* 0x00000000ff009219 */ /* 0x004fe8000001160d */
[----:B------:R-:W-:Y:S05]  /*4d80*/  @!P1 SEL R9, R10, R0, !P0 ;  /* 0x000000000a099207 */ /* 0x000fea0004000000 */
[----:B------:R-:W-:Y:S02]  /*4d90*/  @!P1 IMAD.IADD R0, R9, 0x1, -R8 ;  /* 0x0000000109009824 */ /* 0x000fe400078e0a08 */
[----:B------:R-:W-:Y:S02]  /*4da0*/  @!P1 IMAD.IADD R8, R8, 0x1, -R9 ;  /* 0x0000000108089824 */ /* 0x000fe400078e0a09 */
[----:B------:R-:W-:Y:S02]  /*4db0*/  @!P1 IMAD R11, R0, R2, R11 ;  /* 0x00000002000b9224 */ /* 0x000fe400078e020b */
[----:B------:R-:W-:Y:S01]  /*4dc0*/  @!P1 IMAD R10, R8, R12, R10 ;  /* 0x0000000c080a9224 */ /* 0x000fe200078e020a */
[----:B-1----:R-:W-:Y:S06]  /*4dd0*/  @!P5 BRA `(.L_x_94) ;  /* 0x0000004c00bcd947 */ /* 0x002fec0003800000 */
.L_x_185:
[----:B------:R-:W-:Y:S01]  /*4de0*/  @!P4 IADD3 R2, P0, PT, R30, 0x580, RZ ;  /* 0x000005801e02c810 */ /* 0x000fe20007f1e0ff */
[----:B------:R-:W-:Y:S01]  /*4df0*/  VOTEU.ALL UP1, P4 ;  /* 0x0000000000ff7886 */ /* 0x000fe20002020000 */
[----:B------:R-:W-:Y:S01]  /*4e00*/  UMOV UR18, 0x0 ;  /* 0x0000000000127882 */ /* 0x000fe20000000000 */
[----:B------:R-:W-:Y:S01]  /*4e10*/  UMOV UR19, 0x10000000 ;  /* 0x1000000000137882 */ /* 0x000fe20000000000 */
[----:B------:R-:W-:Y:S01]  /*4e20*/  @!P4 R2UR UR9, R2 ;  /* 0x000000000209c2ca */ /* 0x000fe200000e0000 */
[----:B-1----:R-:W-:Y:S01]  /*4e30*/  @!P4 IMAD.X R0, RZ, RZ, R31, P0 ;  /* 0x000000ffff00c224 */ /* 0x002fe200000e061f */
[----:B------:R-:W-:Y:S01]  /*4e40*/  @!UP1 UIADD3 UR10, UPT, UPT, UR34, 0x60, URZ ;  /* 0x00000060220a9890 */ /* 0x000fe2000fffe0ff */
[----:B------:R-:W-:Y:S01]  /*4e50*/  ISETP.NE.AND P0, PT, R28, 0x2, PT ;  /* 0x000000021c00780c */ /* 0x000fe20003f05270 */
[----:B------:R-:W-:Y:S01]  /*4e60*/  UMOV UR11, UR35 ;  /* 0x00000023000b7c82 */ /* 0x000fe20008000000 */
[----:B------:R-:W-:Y:S01]  /*4e70*/  UMOV UR12, UR36 ;  /* 0x00000024000c7c82 */ /* 0x000fe20008000000 */
[----:B------:R-:W-:Y:S01]  /*4e80*/  @!P4 R2UR UR8, R0 ;  /* 0x000000000008c2ca */ /* 0x000fe200000e0000 */
[----:B------:R-:W-:Y:S01]  /*4e90*/  IMAD.IADD R15, R10, 0x1, R90 ;  /* 0x000000010a0f7824 */ /* 0x000fe200078e025a */
[----:B------:R-:W-:Y:S01]  /*4ea0*/  @P3 R2UR UR36, R26 ;  /* 0x000000001a2432ca */ /* 0x000fe200000e0000 */
[----:B------:R-:W-:Y:S01]  /*4eb0*/  IMAD.IADD R14, R11, 0x1, R91 ;  /* 0x000000010b0e7824 */ /* 0x000fe200078e025b */
[----:B------:R-:W-:Y:S02]  /*4ec0*/  SEL R0, RZ, 0x1, P0 ;  /* 0x00000001ff007807 */ /* 0x000fe40000000000 */
[----:B------:R-:W-:Y:S01]  /*4ed0*/  LOP3.LUT R29, R29, 0x1, RZ, 0x3c, !PT ;  /* 0x000000011d1d7812 */ /* 0x000fe200078e3cff */
[----:B------:R-:W-:Y:S01]  /*4ee0*/  IMAD.U32 R8, RZ, RZ, UR9 ;  /* 0x00000009ff087e24 */ /* 0x000fe2000f8e00ff */
[----:B------:R-:W-:Y:S01]  /*4ef0*/  @!UP1 UIADD3 UR9, UPT, UPT, UR7, 0x48, URZ ;  /* 0x0000004807099890 */ /* 0x000fe2000fffe0ff */
[----:B------:R-:W-:Y:S02]  /*4f00*/  LOP3.LUT R27, R27, R0, RZ, 0x3c, !PT ;  /* 0x000000001b1b7212 */ /* 0x000fe400078e3cff */
[----:B------:R-:W-:Y:S02]  /*4f10*/  SEL R28, R28, RZ, P0 ;  /* 0x000000ff1c1c7207 */ /* 0x000fe40000000000 */
[----:B------:R-:W-:Y:S01]  /*4f20*/  IMAD.U32 R9, RZ, RZ, UR8 ;  /* 0x00000008ff097e24 */ /* 0x000fe2000f8e00ff */
[----:B------:R-:W-:Y:S01]  /*4f30*/  @!P4 R2UR UR14, R8 ;  /* 0x00000000080ec2ca */ /* 0x000fe200000e0000 */
[----:B------:R-:W-:Y:S01]  /*4f40*/  @!UP1 UIADD3 UR8, UPT, UPT, UR7, 0x6200, URZ ;  /* 0x0000620007089890 */ /* 0x000fe2000fffe0ff */
[----:B------:R-:W-:Y:S02]  /*4f50*/  VOTEU.ALL UP1, P4 ;  /* 0x0000000000ff7886 */ /* 0x000fe40002020000 */
[----:B------:R-:W-:Y:S11]  /*4f60*/  @!P4 R2UR UR15, R9 ;  /* 0x00000000090fc2ca */ /* 0x000ff600000e0000 */
[----:B------:R-:W-:Y:S02]  /*4f70*/  @!UPT UIADD3 URZ, UPT, UPT, URZ, URZ, URZ ;  /* 0x000000fffffff290 */ /* 0x000fe4000fffe0ff */
[----:B------:R2:W-:Y:S01]  /*4f80*/  @!UP1 UTMALDG.3D [UR8], [UR14], desc[UR18] ;  /* 0x000012080e0095b4 */ /* 0x0005e20008011000 */
[----:B------:R2:W-:Y:S01]  /*4f90*/  @!P4 SYNCS.ARRIVE.TRANS64.RED.A0TR RZ, [UR7+0x48], R25 ;  /* 0x00004819ffffc9a7 */ /* 0x0005e20008300407 */
[----:B------:R-:W-:Y:S01]  /*4fa0*/  UPLOP3.LUT UP1, UPT, UPT, UPT, UPT, 0x80, 0x8 ;  /* 0x000000000008789c */ /* 0x000fe20003f2f070 */
[----:B------:R-:W-:Y:S01]  /*4fb0*/  SYNCS.ARRIVE.TRANS64.RED.A1T0 RZ, [UR13], RZ ;  /* 0x000000ffffff79a7 */ /* 0x000fe2000810040d */
[----:B------:R-:W-:Y:S09]  /*4fc0*/  @P3 BRA `(.L_x_95) ;  /* 0xfffffff000a03947 */ /* 0x000ff2000383ffff */
[----:B------:R-:W-:-:S04]  /*4fd0*/  SHF.L.U32 R2, R29, 0x1f, RZ ;  /* 0x0000001f1d027819 */ /* 0x000fc800000006ff */
[----:B------:R-:W1:Y:S02]  /*4fe0*/  SYNCS.PHASECHK.TRANS64.TRYWAIT P0, [UR7+0x50], R2 ;  /* 0x00005002ff0075a7 */ /* 0x000e640008001107 */
[----:B-1----:R-:W-:Y:S05]  /*4ff0*/  @!P0 BRA `(.L_x_96) ;  /* 0x0000004c004c8947 */ /* 0x002fea0003800000 */
.L_x_187:
[----:B------:R-:W4:Y:S02]  /*5000*/  SYNCS.PHASECHK.TRANS64.TRYWAIT P0, [UR7+0x58], R2 ;  /* 0x00005802ff0075a7 */ /* 0x000f240008001107 */
[----:B----4-:R-:W-:Y:S05]  /*5010*/  @!P0 BRA `(.L_x_97) ;  /* 0x0000004c005c8947 */ /* 0x010fea0003800000 */
.L_x_189:
[----:B------:R-:W4:Y:S02]  /*5020*/  SYNCS.PHASECHK.TRANS64.TRYWAIT P0, [UR7+0x60], R2 ;  /* 0x00006002ff0075a7 */ /* 0x000f240008001107 */
[----:B----4-:R-:W-:Y:S05]  /*5030*/  @!P0 BRA `(.L_x_98) ;  /* 0x0000004c006c8947 */ /* 0x010fea0003800000 */
.L_x_191:
[----:B-1----:R-:W-:-:S07]  /*5040*/  MOV R0, UR7 ;  /* 0x0000000700007c02 */ /* 0x002fce0008000f00 */
.L_x_99:
[----:B-1----:R-:W-:-:S04]  /*5050*/  SHF.L.U32 R2, R29, 0x1f, RZ ;  /* 0x0000001f1d027819 */ /* 0x002fc800000006ff */
[----:B------:R1:W4:Y:S03]  /*5060*/  SYNCS.PHASECHK.TRANS64.TRYWAIT P0, [R0+URZ+0x68], R2 ;  /* 0x00006802000075a7 */ /* 0x00032600080011ff */
[----:B----4-:R-:W-:Y:S05]  /*5070*/  @!P0 NANOSLEEP.SYNCS 0x989680 ;  /* 0x009896800000895d */ /* 0x010fea0003900000 */
[----:B------:R-:W4:Y:S02]  /*5080*/  @!P0 SYNCS.PHASECHK.TRANS64 P0, [R0+URZ+0x68], R2 ;  /* 0x00006802000085a7 */ /* 0x000f2400080010ff */
[----:B--2-4-:R-:W-:Y:S05]  /*5090*/  @P0 EXIT ;  /* 0x000000000000094d */ /* 0x014fea0003800000 */
[----:B------:R-:W-:Y:S05]  /*50a0*/  BRA `(.L_x_99) ;  /* 0xfffffffc00e87947 */ /* 0x000fea000383ffff */
.L_x_84:
[----:B------:R-:W-:-:S06]  /*50b0*/  UISETP.GE.AND UP1, UPT, UR10, 0x4, UPT ;  /* 0x000000040a00788c */ /* 0x000fcc000bf26270 */
[----:B------:R-:W-:-:S13]  /*50c0*/  PLOP3.LUT P0, PT, PT, PT, UP1, 0x80, 0x8 ;  /* 0x000000000008781c */ /* 0x000fda0003f0f018 */
[----:B------:R-:W-:Y:S05]  /*50d0*/  @!P0 EXIT ;  /* 0x000000000000894d */ /* 0x000fea0003800000 */
[----:B------:R-:W-:Y:S01]  /*50e0*/  BAR.SYNC.DEFER_BLOCKING 0x6, 0xa0 ;  /* 0x0182800000007b1d */ /* 0x000fe20000010000 */
[C---:B------:R-:W-:Y:S01]  /*50f0*/  IMAD.SHL.U32 R2, R105.reuse, 0x20, RZ ;  /* 0x0000002069027824 */ /* 0x040fe200078e00ff */
[C---:B------:R-:W-:Y:S01]  /*5100*/  SHF.L.U32 R46, R105.reuse, 0x10, RZ ;  /* 0x00000010692e7819 */ /* 0x040fe200000006ff */
[C---:B------:R-:W-:Y:S01]  /*5110*/  IMAD.SHL.U32 R104, R105.reuse, 0x4, RZ ;  /* 0x0000000469687824 */ /* 0x040fe200078e00ff */
[C---:B------:R-:W-:Y:S01]  /*5120*/  LOP3.LUT R106, R105.reuse, 0x60, RZ, 0xc0, !PT ;  /* 0x00000060696a7812 */ /* 0x040fe200078ec0ff */
[----:B------:R-:W-:Y:S01]  /*5130*/  HFMA2 R101, -RZ, RZ, 0, 5.9604644775390625e-08 ;  /* 0x00000001ff657431 */ /* 0x000fe200000001ff */
[----:B------:R-:W-:Y:S02]  /*5140*/  UMOV UR48, 0x400 ;  /* 0x0000040000307882 */ /* 0x000fe40000000000 */
[----:B------:R-:W1:Y:S01]  /*5150*/  LDC R95, c[0x0][0x370] ;  /* 0x0000dc00ff5f7b82 */ /* 0x000e620000000800 */
[----:B------:R-:W-:Y:S01]  /*5160*/  ULEA UR48, UR37, UR48, 0x18 ;  /* 0x0000003025307291 */ /* 0x000fe2000f8ec0ff */
[----:B------:R-:W-:Y:S01]  /*5170*/  LOP3.LUT R3, R2, 0xc0, RZ, 0xc0, !PT ;  /* 0x000000c002037812 */ /* 0x000fe200078ec0ff */
[----:B------:R-:W-:Y:S01]  /*5180*/  HFMA2 R99, -RZ, RZ, 0, 0 ;  /* 0x00000000ff637431 */ /* 0x000fe200000001ff */
[----:B------:R-:W-:Y:S01]  /*5190*/  LOP3.LUT R103, R105, 0x2, RZ, 0xc0, !PT ;  /* 0x0000000269677812 */ /* 0x000fe200078ec0ff */
[----:B------:R-:W-:Y:S01]  /*51a0*/  UIADD3 UR4, UPT, UPT, UR48, 0x200, URZ ;  /* 0x0000020030047890 */ /* 0x000fe2000fffe0ff */
[----:B------:R-:W-:Y:S01]  /*51b0*/  LOP3.LUT R104, R3, 0x18, R104, 0xf8, !PT ;  /* 0x0000001803687812 */ /* 0x000fe200078ef868 */
[----:B------:R-:W-:Y:S01]  /*51c0*/  IMAD.MOV.U32 R45, RZ, RZ, RZ ;  /* 0x000000ffff2d7224 */ /* 0x000fe200078e00ff */
[----:B------:R-:W2:Y:S01]  /*51d0*/  LDC R42, c[0x0][0xb0c] ;  /* 0x0002c300ff2a7b82 */ /* 0x000ea20000000800 */
[----:B------:R-:W-:Y:S01]  /*51e0*/  LOP3.LUT R46, R46, 0x600000, RZ, 0xc0, !PT ;  /* 0x006000002e2e7812 */ /* 0x000fe200078ec0ff */
[----:B------:R-:W-:Y:S01]  /*51f0*/  IMAD.MOV.U32 R109, RZ, RZ, RZ ;  /* 0x000000ffff6d7224 */ /* 0x000fe200078e00ff */
[----:B------:R-:W-:Y:S01]  /*5200*/  LOP3.LUT R104, R104, 0xf20, R2, 0xf8, !PT ;  /* 0x00000f2068687812 */ /* 0x000fe200078ef802 */
[----:B------:R-:W-:Y:S01]  /*5210*/  IMAD.U32 R97, RZ, RZ, UR4 ;  /* 0x00000004ff617e24 */ /* 0x000fe2000f8e00ff */
[----:B------:R-:W-:Y:S01]  /*5220*/  LOP3.LUT R105, R105, 0x4, RZ, 0xc0, !PT ;  /* 0x0000000469697812 */ /* 0x000fe200078ec0ff */
[----:B------:R-:W3:Y:S01]  /*5230*/  LDCU.64 UR52, c[0x0][0x348] ;  /* 0x00006900ff3477ac */ /* 0x000ee20008000a00 */
[----:B------:R-:W-:Y:S01]  /*5240*/  MOV R100, RZ ;  /* 0x000000ff00647202 */ /* 0x000fe20000000f00 */
[----:B------:R-:W4:Y:S01]  /*5250*/  LDC R93, c[0x0][0xb20] ;  /* 0x0002c800ff5d7b82 */ /* 0x000f220000000800 */
[----:B------:R-:W3:Y:S01]  /*5260*/  LDS R0, [UR48+0x130] ;  /* 0x00013030ff007984 */ /* 0x000ee20008000800 */
[----:B------:R-:W-:Y:S01]  /*5270*/  IMAD R104, R104, 0x2, R97 ;  /* 0x0000000268687824 */ /* 0x000fe200078e0261 */
[----:B------:R-:W1:Y:S03]  /*5280*/  LDCU.64 UR38, c[0x0][0x888] ;  /* 0x00011100ff2677ac */ /* 0x000e660008000a00 */
[--C-:B------:R-:W-:Y:S01]  /*5290*/  IMAD R103, R103, -0x10, R104.reuse ;  /* 0xfffffff067677824 */ /* 0x100fe200078e0268 */
[----:B------:R-:W1:Y:S01]  /*52a0*/  LDCU.64 UR44, c[0x0][0x890] ;  /* 0x00011200ff2c77ac */ /* 0x000e620008000a00 */
[----:B------:R-:W1:Y:S01]  /*52b0*/  LDC R41, c[0x0][0xb30] ;  /* 0x0002cc00ff297b82 */ /* 0x000e620000000800 */
[----:B------:R-:W-:Y:S01]  /*52c0*/  IMAD R102, R105, -0x10, R104 ;  /* 0xfffffff069667824 */ /* 0x000fe200078e0268 */
[----:B------:R-:W-:Y:S01]  /*52d0*/  UMOV UR49, URZ ;  /* 0x000000ff00317c82 */ /* 0x000fe20008000000 */
[----:B------:R-:W-:-:S05]  /*52e0*/  UMOV UR51, URZ ;  /* 0x000000ff00337c82 */ /* 0x000fca0008000000 */
[----:B------:R-:W1:Y:S08]  /*52f0*/  LDC.64 R88, c[0x0][0xb10] ;  /* 0x0002c400ff587b82 */ /* 0x000e700000000a00 */
[----:B------:R-:W1:Y:S08]  /*5300*/  LDC.64 R38, c[0x0][0xb18] ;  /* 0x0002c600ff267b82 */ /* 0x000e700000000a00 */
[----:B------:R-:W1:Y:S08]  /*5310*/  LDC.64 R36, c[0x0][0xb28] ;  /* 0x0002ca00ff247b82 */ /* 0x000e700000000a00 */
[----:B------:R-:W1:Y:S01]  /*5320*/  LDC.64 R86, c[0x0][0x8b0] ;  /* 0x00022c00ff567b82 */ /* 0x000e620000000a00 */
[----:B---3--:R-:W-:-:S07]  /*5330*/  IMAD.IADD R46, R0, 0x1, R46 ;  /* 0x00000001002e7824 */ /* 0x008fce00078e022e */
[----:B------:R-:W3:Y:S08]  /*5340*/  LDC.64 R84, c[0x0][0x8a8] ;  /* 0x00022a00ff547b82 */ /* 0x000ef00000000a00 */
[----:B--2-4-:R-:W1:Y:S02]  /*5350*/  LDC R94, c[0x0][0x374] ;  /* 0x0000dd00ff5e7b82 */ /* 0x014e640000000800 */
.L_x_143:
[----:B------:R-:W-:Y:S02]  /*5360*/  LEA R0, R109, UR48, 0x3 ;  /* 0x000000306d007c11 */ /* 0x000fe4000f8e18ff */
[----:B------:R-:W-:Y:S02]  /*5370*/  SHF.L.U32 R2, R99, 0x1f, RZ ;  /* 0x0000001f63027819 */ /* 0x000fe400000006ff */
[----:B-1----:R-:W-:Y:S02]  /*5380*/  LEA R16, R109, UR48, 0x4 ;  /* 0x000000306d107c11 */ /* 0x002fe4000f8e20ff */
[----:B------:R-:W2:Y:S02]  /*5390*/  SYNCS.PHASECHK.TRANS64.TRYWAIT P0, [R0+URZ+0x80], R2 ;  /* 0x00008002000075a7 */ /* 0x000ea400080011ff */
[----:B--23--:R-:W-:Y:S05]  /*53a0*/  @!P0 BRA `(.L_x_100) ;  /* 0x0000004800a88947 */ /* 0x00cfea0003800000 */
.L_x_192:
[----:B------:R-:W4:Y:S01]  /*53b0*/  LDC.64 R10, c[0x0][0xb10] ;  /* 0x0002c400ff0a7b82 */ /* 0x000f220000000a00 */
[----:B------:R-:W3:Y:S01]  /*53c0*/  LDS.128 R16, [R16+0x110] ;  /* 0x0001100010107984 */ /* 0x000ee20000000c00 */
[----:B-1----:R-:W-:Y:S01]  /*53d0*/  ISETP.NE.AND P1, PT, R41, 0x1, PT ;  /* 0x000000012900780c */ /* 0x002fe20003f25270 */
[----:B--2---:R-:W-:Y:S01]  /*53e0*/  VIADD R0, R0, 0x90 ;  /* 0x0000009000007836 */ /* 0x004fe20000000000 */
[----:B------:R-:W-:Y:S04]  /*53f0*/  ISETP.GE.AND P0, PT, R40, 0x1, PT ;  /* 0x000000012800780c */ /* 0x000fe80003f06270 */
[----:B------:R-:W1:Y:S01]  /*5400*/  LDC.64 R8, c[0x0][0xb18] ;  /* 0x0002c600ff087b82 */ /* 0x000e620000000a00 */
[----:B------:R-:W-:Y:S01]  /*5410*/  PRMT R0, RZ, 0x654, R0 ;  /* 0x00000654ff007816 */ /* 0x000fe20000000000 */
[----:B------:R-:W-:Y:S01]  /*5420*/  @!PT LDS RZ, [RZ] ;  /* 0x00000000fffff984 */ /* 0x000fe20000000800 */
[----:B------:R-:W-:Y:S01]  /*5430*/  @!PT LDS RZ, [RZ] ;  /* 0x00000000fffff984 */ /* 0x000fe20000000800 */
[----:B------:R-:W-:Y:S01]  /*5440*/  @!PT LDS RZ, [RZ] ;  /* 0x00000000fffff984 */ /* 0x000fe20000000800 */
[----:B------:R-:W-:Y:S01]  /*5450*/  @!PT LDS RZ, [RZ] ;  /* 0x00000000fffff984 */ /* 0x000fe20000000800 */
[----:B------:R2:W-:Y:S06]  /*5460*/  MEMBAR.ALL.CTA ;  /* 0x0000000000007992 */ /* 0x0005ec0000008000 */
[----:B--2---:R-:W2:Y:S01]  /*5470*/  FENCE.VIEW.ASYNC.S ;  /* 0x00000000000073c6 */ /* 0x004ea20000000000 */
[----:B------:R-:W1:Y:S08]  /*5480*/  @!P1 LDC R12, c[0x0][0xb20] ;  /* 0x0002c800ff0c9b82 */ /* 0x000e700000000800 */
[----:B------:R-:W1:Y:S01]  /*5490*/  @!P1 LDC R7, c[0x0][0xb0c] ;  /* 0x0002c300ff079b82 */ /* 0x000e620000000800 */
[----:B--2---:R2:W-:Y:S01]  /*54a0*/  SYNCS.ARRIVE.TRANS64.RED.A1T0 RZ, [R0+URZ], RZ ;  /* 0x000000ff00ff79a7 */ /* 0x0045e200081004ff */
[----:B---3--:R-:W-:Y:S04]  /*54b0*/  LOP3.LUT P4, RZ, R18, 0x1, RZ, 0xc0, !PT ;  /* 0x0000000112ff7812 */ /* 0x008fe8000788c0ff */
[----:B------:R-:W-:Y:S09]  /*54c0*/  P2R R107, PR, RZ, 0x10 ;  /* 0x00000010ff6b7803 */ /* 0x000ff20000000000 */
[----:B------:R-:W-:Y:S02]  /*54d0*/  @P4 MOV R44, R16 ;  /* 0x00000010002c4202 */ /* 0x000fe40000000f00 */
[----:B------:R-:W-:Y:S01]  /*54e0*/  @P4 LOP3.LUT R43, R17, 0xffff, RZ, 0xc0, !PT ;  /* 0x0000ffff112b4812 */ /* 0x000fe200078ec0ff */
[----:B--2-4-:R-:W-:Y:S06]  /*54f0*/  @!P0 BRA `(.L_x_101) ;  /* 0x0000000000a48947 */ /* 0x014fec0003800000 */
[----:B------:R-:W-:Y:S01]  /*5500*/  IMAD.HI.U32 R0, R94, R39, RZ ;  /* 0x000000275e007227 */ /* 0x000fe200078e00ff */
[----:B------:R-:W-:Y:S02]  /*5510*/  ISETP.NE.AND P0, PT, R38, 0x1, PT ;  /* 0x000000012600780c */ /* 0x000fe40003f05270 */
[----:B------:R-:W-:Y:S01]  /*5520*/  ISETP.NE.AND P2, PT, R40, 0x1, PT ;  /* 0x000000012800780c */ /* 0x000fe20003f45270 */
[----:B------:R-:W-:Y:S01]  /*5530*/  IMAD.HI.U32 R4, R95, R88, RZ ;  /* 0x000000585f047227 */ /* 0x000fe200078e00ff */
[----:B------:R-:W-:Y:S02]  /*5540*/  SHF.R.U32.HI R0, RZ, R93, R0 ;  /* 0x0000005dff007219 */ /* 0x000fe40000011600 */
[----:B------:R-:W-:Y:S01]  /*5550*/  ISETP.NE.AND P3, PT, R42, 0x1, PT ;  /* 0x000000012a00780c */ /* 0x000fe20003f65270 */
[----:B------:R-:W-:Y:S01]  /*5560*/  IMAD.HI.U32 R6, R43, R39, RZ ;  /* 0x000000272b067227 */ /* 0x000fe200078e00ff */
[-C--:B------:R-:W-:Y:S02]  /*5570*/  SHF.R.U32.HI R4, RZ, R89.reuse, R4 ;  /* 0x00000059ff047219 */ /* 0x080fe40000011604 */
[----:B------:R-:W-:Y:S01]  /*5580*/  SEL R0, R94, R0, !P0 ;  /* 0x000000005e007207 */ /* 0x000fe20004000000 */
[----:B------:R-:W-:Y:S01]  /*5590*/  IMAD.HI.U32 R5, R44, R88, RZ ;  /* 0x000000582c057227 */ /* 0x000fe200078e00ff */
[----:B------:R-:W-:Y:S03]  /*55a0*/  SEL R4, R95, R4, !P3 ;  /* 0x000000045f047207 */ /* 0x000fe60005800000 */
[-C--:B------:R-:W-:Y:S01]  /*55b0*/  IMAD.HI.U32 R3, R0, R36.reuse, RZ ;  /* 0x0000002400037227 */ /* 0x080fe200078e00ff */
[----:B------:R-:W-:Y:S03]  /*55c0*/  SHF.R.U32.HI R5, RZ, R89, R5 ;  /* 0x00000059ff057219 */ /* 0x000fe60000011605 */
[----:B------:R-:W-:Y:S01]  /*55d0*/  IMAD.HI.U32 R2, R4, R36, RZ ;  /* 0x0000002404027227 */ /* 0x000fe200078e00ff */
[----:B------:R-:W-:Y:S02]  /*55e0*/  @P2 SHF.R.U32.HI R0, RZ, R37, R3 ;  /* 0x00000025ff002219 */ /* 0x000fe40000011603 */
[----:B------:R-:W-:Y:S02]  /*55f0*/  SHF.R.U32.HI R3, RZ, R93, R6 ;  /* 0x0000005dff037219 */ /* 0x000fe40000011606 */
[----:B------:R-:W-:Y:S01]  /*5600*/  @P2 SHF.R.U32.HI R4, RZ, R37, R2 ;  /* 0x00000025ff042219 */ /* 0x000fe20000011602 */
[----:B------:R-:W-:Y:S01]  /*5610*/  IMAD R0, R40, R0, RZ ;  /* 0x0000000028007224 */ /* 0x000fe200078e02ff */
[----:B------:R-:W-:Y:S02]  /*5620*/  SEL R3, R43, R3, !P0 ;  /* 0x000000032b037207 */ /* 0x000fe40004000000 */
[----:B------:R-:W-:Y:S01]  /*5630*/  SEL R2, R44, R5, !P3 ;  /* 0x000000052c027207 */ /* 0x000fe20005800000 */
[----:B------:R-:W-:Y:S01]  /*5640*/  IMAD R5, R40, R4, RZ ;  /* 0x0000000428057224 */ /* 0x000fe200078e02ff */
[C---:B------:R-:W-:Y:S01]  /*5650*/  ISETP.GE.AND P0, PT, R3.reuse, R0, PT ;  /* 0x000000000300720c */ /* 0x040fe20003f06270 */
[C---:B------:R-:W-:Y:S03]  /*5660*/  IMAD.HI.U32 R0, R3.reuse, R36, RZ ;  /* 0x0000002403007227 */ /* 0x040fe600078e00ff */
[C---:B------:R-:W-:Y:S02]  /*5670*/  ISETP.GE.OR P0, PT, R2.reuse, R5, P0 ;  /* 0x000000050200720c */ /* 0x040fe40000706670 */
[----:B------:R-:W-:Y:S04]  /*5680*/  SHF.R.U32.HI R0, RZ, R37, R0 ;  /* 0x00000025ff007219 */ /* 0x000fe80000011600 */
[C---:B------:R-:W-:Y:S05]  /*5690*/  SEL R6, R3.reuse, R0, !P2 ;  /* 0x0000000003067207 */ /* 0x040fea0005000000 */
        /* <DEDUP_REMOVED lines=14> */
[----:B------:R-:W-:Y:S07]  /*5780*/  IMAD R43, R3, R38, R43 ;  /* 0x00000026032b7224 */ /* 0x000fee00078e022b */
.L_x_101:
[----:B-1----:R-:W-:Y:S01]  /*5790*/  @!P1 ISETP.NE.AND P0, PT, R8, 0x1, PT ;  /* 0x000000010800980c */ /* 0x002fe20003f05270 */
[----:B------:R-:W-:Y:S01]  /*57a0*/  @!P1 IMAD.HI.U32 R2, R43, R9, RZ ;  /* 0x000000092b029227 */ /* 0x000fe200078e00ff */
[----:B------:R-:W-:Y:S01]  /*57b0*/  R2UR UR42, R14 ;  /* 0x000000000e2a72ca */ /* 0x000fe200000e0000 */
[----:B------:R-:W-:Y:S01]  /*57c0*/  BSSY.RECONVERGENT B6, `(.L_x_102) ;  /* 0x0000031000067945 */ /* 0x000fe20003800200 */
[----:B------:R-:W-:Y:S01]  /*57d0*/  R2UR UR41, R15 ;  /* 0x000000000f2972ca */ /* 0x000fe200000e0000 */
[C---:B------:R-:W-:Y:S01]  /*57e0*/  @!P1 IMAD.HI.U32 R0, R44.reuse, R10, RZ ;  /* 0x0000000a2c009227 */ /* 0x040fe200078e00ff */
[----:B------:R-:W-:Y:S02]  /*57f0*/  @!P1 SHF.R.U32.HI R2, RZ, R12, R2 ;  /* 0x0000000cff029219 */ /* 0x000fe40000011602 */
[----:B------:R-:W-:Y:S01]  /*5800*/  @!P1 ISETP.NE.AND P2, PT, R7, 0x1, PT ;  /* 0x000000010700980c */ /* 0x000fe20003f45270 */
[----:B------:R-:W-:Y:S01]  /*5810*/  VIADD R109, R109, 0x1 ;  /* 0x000000016d6d7836 */ /* 0x000fe20000000000 */
[----:B------:R-:W-:Y:S02]  /*5820*/  @!P1 SEL R2, R43, R2, !P0 ;  /* 0x000000022b029207 */ /* 0x000fe40004000000 */
[----:B------:R-:W-:Y:S02]  /*5830*/  @!P1 SHF.R.U32.HI R0, RZ, R11, R0 ;  /* 0x0000000bff009219 */ /* 0x000fe40000011600 */
[----:B------:R-:W-:Y:S01]  /*5840*/  LOP3.LUT P0, RZ, R97, 0x1b0, RZ, 0xc0, !PT ;  /* 0x000001b061ff7812 */ /* 0x000fe2000780c0ff */
[----:B------:R-:W-:Y:S01]  /*5850*/  USHF.L.U32 UR42, UR42, 0x7, URZ ;  /* 0x000000072a2a7899 */ /* 0x000fe200080006ff */
[----:B------:R-:W-:Y:S01]  /*5860*/  @!P1 SEL R3, R44, R0, !P2 ;  /* 0x000000002c039207 */ /* 0x000fe20005000000 */
[----:B------:R-:W-:Y:S01]  /*5870*/  USHF.L.U32 UR41, UR41, 0x7, URZ ;  /* 0x0000000729297899 */ /* 0x000fe200080006ff */
[----:B------:R-:W-:Y:S03]  /*5880*/  @P4 SHF.R.U32.HI R98, RZ, 0x10, R17 ;  /* 0x00000010ff624819 */ /* 0x000fe60000011611 */
[----:B------:R-:W-:Y:S02]  /*5890*/  @!P1 IMAD.IADD R0, R2, 0x1, -R3 ;  /* 0x0000000102009824 */ /* 0x000fe400078e0a03 */
[----:B------:R-:W-:Y:S02]  /*58a0*/  @!P1 IMAD.IADD R2, R3, 0x1, -R2 ;  /* 0x0000000103029824 */ /* 0x000fe400078e0a02 */
[----:B------:R-:W-:Y:S02]  /*58b0*/  @!P1 IMAD R44, R0, R7, R44 ;  /* 0x00000007002c9224 */ /* 0x000fe400078e022c */
[----:B------:R-:W-:Y:S01]  /*58c0*/  @!P1 IMAD R43, R2, R8, R43 ;  /* 0x00000008022b9224 */ /* 0x000fe200078e022b */
[----:B------:R-:W-:Y:S06]  /*58d0*/  @!P0 BRA `(.L_x_103) ;  /* 0x00000000007c8947 */ /* 0x000fec0003800000 */
[----:B------:R-:W1:Y:S01]  /*58e0*/  LDCU.64 UR8, c[0x4][0x80] ;  /* 0x01001000ff0877ac */ /* 0x000e620008000a00 */
[----:B------:R-:W-:Y:S01]  /*58f0*/  MOV R2, 0x0 ;  /* 0x0000000000027802 */ /* 0x000fe20000000f00 */
[----:B------:R-:W-:Y:S02]  /*5900*/  HFMA2 R12, -RZ, RZ, 0, 5.9604644775390625e-08 ;  /* 0x00000001ff0c7431 */ /* 0x000fe400000001ff */
[----:B------:R-:W-:Y:S01]  /*5910*/  IMAD.MOV.U32 R8, RZ, RZ, 0x70 ;  /* 0x00000070ff087424 */ /* 0x000fe200078e00ff */
[----:B------:R2:W3:Y:S01]  /*5920*/  LDC.64 R14, c[0x4][R2] ;  /* 0x01000000020e7b82 */ /* 0x0004e20000000a00 */
[----:B------:R-:W4:Y:S01]  /*5930*/  LDCU.64 UR6, c[0x4][0x88] ;  /* 0x01001100ff0677ac */ /* 0x000f220008000a00 */
[----:B------:R-:W-:Y:S01]  /*5940*/  IMAD.MOV.U32 R13, RZ, RZ, RZ ;  /* 0x000000ffff0d7224 */ /* 0x000fe200078e00ff */
[----:B------:R-:W2:Y:S01]  /*5950*/  LDCU.64 UR4, c[0x4][0x8] ;  /* 0x01000100ff0477ac */ /* 0x000ea20008000a00 */
[----:B-1----:R-:W-:Y:S01]  /*5960*/  MOV R5, UR9 ;  /* 0x0000000900057c02 */ /* 0x002fe20008000f00 */
[----:B------:R-:W-:Y:S01]  /*5970*/  IMAD.U32 R4, RZ, RZ, UR8 ;  /* 0x00000008ff047e24 */ /* 0x000fe2000f8e00ff */
[----:B----4-:R-:W-:Y:S01]  /*5980*/  MOV R7, UR7 ;  /* 0x0000000700077c02 */ /* 0x010fe20008000f00 */
[----:B------:R-:W-:Y:S01]  /*5990*/  IMAD.U32 R6, RZ, RZ, UR6 ;  /* 0x00000006ff067e24 */ /* 0x000fe2000f8e00ff */
[----:B--2---:R-:W-:Y:S01]  /*59a0*/  MOV R11, UR5 ;  /* 0x00000005000b7c02 */ /* 0x004fe20008000f00 */
[----:B------:R-:W-:Y:S02]  /*59b0*/  IMAD.U32 R10, RZ, RZ, UR4 ;  /* 0x00000004ff0a7e24 */ /* 0x000fe4000f8e00ff */
[----:B------:R-:W-:Y:S07]  /*59c0*/  LEPC R20, `(.L_x_104) ;  /* 0x000000001014794e */ /* 0x000fee0000000000 */
[----:B---3-5:R-:W-:Y:S05]  /*59d0*/  CALL.ABS.NOINC R14 ;  /* 0x000000000e007343 */ /* 0x028fea0003c00000 */
.L_x_104:
[----:B------:R-:W1:Y:S01]  /*59e0*/  LDCU.64 UR8, c[0x4][0x80] ;  /* 0x01001000ff0877ac */ /* 0x000e620008000a00 */
[----:B------:R-:W2:Y:S01]  /*59f0*/  LDC.64 R2, c[0x4][R2] ;  /* 0x0100000002027b82 */ /* 0x000ea20000000a00 */
[----:B------:R-:W-:Y:S02]  /*5a00*/  HFMA2 R12, -RZ, RZ, 0, 5.9604644775390625e-08 ;  /* 0x00000001ff0c7431 */ /* 0x000fe400000001ff */
[----:B------:R-:W-:Y:S02]  /*5a10*/  IMAD.MOV.U32 R8, RZ, RZ, 0x70 ;  /* 0x00000070ff087424 */ /* 0x000fe400078e00ff */
[----:B------:R-:W-:Y:S01]  /*5a20*/  IMAD.MOV.U32 R13, RZ, RZ, RZ ;  /* 0x000000ffff0d7224 */ /* 0x000fe200078e00ff */
[----:B------:R-:W3:Y:S01]  /*5a30*/  LDCU.64 UR6, c[0x4][0x88] ;  /* 0x01001100ff0677ac */ /* 0x000ee20008000a00 */
[----:B------:R-:W4:Y:S01]  /*5a40*/  LDCU.64 UR4, c[0x4][0x8] ;  /* 0x01000100ff0477ac */ /* 0x000f220008000a00 */
[----:B-1----:R-:W-:Y:S02]  /*5a50*/  MOV R4, UR8 ;  /* 0x0000000800047c02 */ /* 0x002fe40008000f00 */
[----:B------:R-:W-:Y:S02]  /*5a60*/  MOV R5, UR9 ;  /* 0x0000000900057c02 */ /* 0x000fe40008000f00 */
[----:B---3--:R-:W-:Y:S01]  /*5a70*/  MOV R7, UR7 ;  /* 0x0000000700077c02 */ /* 0x008fe20008000f00 */
[----:B------:R-:W-:Y:S01]  /*5a80*/  IMAD.U32 R6, RZ, RZ, UR6 ;  /* 0x00000006ff067e24 */ /* 0x000fe2000f8e00ff */
[----:B----4-:R-:W-:Y:S01]  /*5a90*/  MOV R11, UR5 ;  /* 0x00000005000b7c02 */ /* 0x010fe20008000f00 */
[----:B------:R-:W-:Y:S02]  /*5aa0*/  IMAD.U32 R10, RZ, RZ, UR4 ;  /* 0x00000004ff0a7e24 */ /* 0x000fe4000f8e00ff */
[----:B------:R-:W-:Y:S07]  /*5ab0*/  LEPC R20, `(.L_x_103) ;  /* 0x000000001014794e */ /* 0x000fee0000000000 */
[----:B--2---:R-:W-:Y:S05]  /*5ac0*/  CALL.ABS.NOINC R2 ;  /* 0x0000000002007343 */ /* 0x004fea0003c00000 */
.L_x_103:
[----:B------:R-:W-:Y:S05]  /*5ad0*/  BSYNC.RECONVERGENT B6 ;  /* 0x0000000000067941 */ /* 0x000fea0003800200 */
.L_x_102:
[----:B------:R-:W-:Y:S01]  /*5ae0*/  ISETP.NE.U32.AND P4, PT, R86, RZ, PT ;  /* 0x000000ff5600720c */ /* 0x000fe20003f85070 */
[----:B------:R-:W-:Y:S01]  /*5af0*/  UISETP.NE.AND UP2, UPT, UR50, URZ, UPT ;  /* 0x000000ff3200728c */ /* 0x000fe2000bf45270 */
[----:B------:R-:W-:Y:S01]  /*5b00*/  ISETP.NE.U32.AND P2, PT, RZ, UR38, PT ;  /* 0x00000026ff007c0c */ /* 0x000fe2000bf45070 */
[----:B------:R-:W-:Y:S01]  /*5b10*/  UISETP.NE.U32.AND UP1, UPT, UR44, URZ, UPT ;  /* 0x000000ff2c00728c */ /* 0x000fe2000bf25070 */
[----:B------:R-:W-:Y:S01]  /*5b20*/  ISETP.NE.AND.EX P4, PT, R87, RZ, PT, P4 ;  /* 0x000000ff5700720c */ /* 0x000fe20003f85340 */
[----:B------:R-:W-:Y:S01]  /*5b30*/  UPLOP3.LUT UP0, UPT, UPT, UPT, UPT, 0x40, 0x4 ;  /* 0x000000000004789c */ /* 0x000fe20003f0e870 */
[----:B------:R-:W-:Y:S01]  /*5b40*/  ISETP.NE.AND.EX P2, PT, RZ, UR39, PT, P2 ;  /* 0x00000027ff007c0c */ /* 0x000fe2000bf45320 */
[----:B------:R-:W-:Y:S01]  /*5b50*/  UISETP.NE.AND.EX UP1, UPT, UR45, URZ, UPT, UP1 ;  /* 0x000000ff2d00728c */ /* 0x000fe2000bf25310 */
[----:B------:R-:W-:Y:S04]  /*5b60*/  PLOP3.LUT P1, PT, PT, PT, UP2, 0x80, 0x8 ;  /* 0x000000000008781c */ /* 0x000fe80003f2f028 */
[----:B------:R-:W-:Y:S06]  /*5b70*/  @UP2 UPLOP3.LUT UP0, UPT, UPT, UPT, UP1, 0x80, 0x8 ;  /* 0x000000000008289c */ /* 0x000fec0003f0f010 */
[----:B------:R-:W-:Y:S01]  /*5b80*/  PLOP3.LUT P0, PT, PT, PT, UP0, 0x80, 0x8 ;  /* 0x000000000008781c */ /* 0x000fe20003f0f008 */
[----:B------:R-:W-:Y:S01]  /*5b90*/  @!UPT UIADD3 URZ, UPT, UPT, URZ, URZ, URZ ;  /* 0x000000fffffff290 */ /* 0x000fe2000fffe0ff */
[----:B------:R-:W-:Y:S11]  /*5ba0*/  BRA.U !UP1, `(.L_x_105) ;  /* 0x0000000109387547 */ /* 0x000ff6000b800000 */
[----:B------:R-:W-:Y:S01]  /*5bb0*/  UISETP.NE.U32.AND UP0, UPT, UR38, URZ, UPT ;  /* 0x000000ff2600728c */ /* 0x000fe2000bf05070 */
[----:B------:R-:W-:Y:S02]  /*5bc0*/  HFMA2 R0, -RZ, RZ, 0, 5.9604644775390625e-08 ;  /* 0x00000001ff007431 */ /* 0x000fe400000001ff */
[----:B------:R-:W-:Y:S01]  /*5bd0*/  IMAD.MOV.U32 R92, RZ, RZ, 0x1 ;  /* 0x00000001ff5c7424 */ /* 0x000fe200078e00ff */
[----:B------:R-:W-:Y:S06]  /*5be0*/  UISETP.NE.AND.EX UP0, UPT, UR39, URZ, UPT, UP0 ;  /* 0x000000ff2700728c */ /* 0x000fec000bf05300 */
[----:B------:R-:W-:Y:S05]  /*5bf0*/  PLOP3.LUT P3, PT, PT, PT, UP0, 0x80, 0x8 ;  /* 0x000000000008781c */ /* 0x000fea0003f6f008 */
[----:B------:R-:W1:Y:S01]  /*5c00*/  @UP0 LDCU.64 UR6, c[0x0][0x888] ;  /* 0x00011100ff0607ac */ /* 0x000e620008000a00 */
[----:B------:R-:W-:Y:S07]  /*5c10*/  @UP0 UIMAD UR4, UR36, UR44, URZ ;  /* 0x0000002c240402a4 */ /* 0x000fee000f8e02ff */
[----:B------:R-:W-:Y:S01]  /*5c20*/  @!P3 PRMT R92, R0, 0x7610, R92 ;  /* 0x00007610005cb816 */ /* 0x000fe2000000005c */
[----:B-1----:R-:W-:Y:S03]  /*5c30*/  @UP0 UIMAD.WIDE UR6, UR4, 0x4, UR6 ;  /* 0x00000004040608a5 */ /* 0x002fe6000f8e0206 */
[----:B------:R-:W1:Y:S03]  /*5c40*/  @!UP0 LDCU UR4, c[0x0][0x880] ;  /* 0x00011000ff0487ac */ /* 0x000e660008000800 */
[----:B------:R-:W-:Y:S01]  /*5c50*/  IMAD.U32 R2, RZ, RZ, UR6 ;  /* 0x00000006ff027e24 */ /* 0x000fe2000f8e00ff */
[----:B------:R-:W-:Y:S05]  /*5c60*/  MOV R3, UR7 ;  /* 0x0000000700037c02 */ /* 0x000fea0008000f00 */
[----:B-----5:R2:W5:Y:S02]  /*5c70*/  @P3 LDG.E R49, desc[UR46][R2.64] ;  /* 0x0000002e02313981 */ /* 0x020564000c1e1900 */
[----:B-12---:R-:W-:Y:S02]  /*5c80*/  @!P3 IMAD.U32 R49, RZ, RZ, UR4 ;  /* 0x00000004ff31be24 */ /* 0x006fe4000f8e00ff */
.L_x_105:
[----:B------:R-:W-:Y:S05]  /*5c90*/  @!P4 BRA `(.L_x_106) ;  /* 0x000000000020c947 */ /* 0x000fea0003800000 */
[----:B------:R-:W-:Y:S04]  /*5ca0*/  ISETP.NE.U32.AND P3, PT, R84, RZ, PT ;  /* 0x000000ff5400720c */ /* 0x000fe80003f65070 */
[----:B------:R-:W-:Y:S11]  /*5cb0*/  ISETP.NE.AND.EX P3, PT, R85, RZ, PT, P3 ;  /* 0x000000ff5500720c */ /* 0x000ff60003f65330 */
[----:B------:R-:W-:Y:S02]  /*5cc0*/  @!UPT UIADD3 URZ, UPT, UPT, URZ, URZ, URZ ;  /* 0x000000fffffff290 */ /* 0x000fe4000fffe0ff */
[----:B------:R-:W1:Y:S01]  /*5cd0*/  @P3 LDC.64 R2, c[0x0][0x8a8] ;  /* 0x00022a00ff023b82 */ /* 0x000e620000000a00 */
[----:B------:R-:W-:Y:S04]  /*5ce0*/  @P3 IMAD R0, R86, UR36, RZ ;  /* 0x0000002456003c24 */ /* 0x000fe8000f8e02ff */
[----:B-1----:R-:W-:Y:S05]  /*5cf0*/  @P3 IMAD.WIDE R2, R0, 0x4, R2 ;  /* 0x0000000400023825 */ /* 0x002fea00078e0202 */
[----:B-----5:R1:W5:Y:S02]  /*5d00*/  @P3 LDG.E R47, desc[UR46][R2.64] ;  /* 0x0000002e022f3981 */ /* 0x020364000c1e1900 */
[----:B-1----:R-:W2:Y:S02]  /*5d10*/  @!P3 LDC R47, c[0x0][0x8a0] ;  /* 0x00022800ff2fbb82 */ /* 0x002ea40000000800 */
.L_x_106:
[----:B-----5:R-:W-:Y:S01]  /*5d20*/  FSETP.NEU.AND P3, PT, R49, RZ, PT ;  /* 0x000000ff3100720b */ /* 0x020fe20003f6d000 */
[----:B------:R-:W-:Y:S01]  /*5d30*/  BSSY B1, `(.L_x_107) ;  /* 0x0000039000017945 */ /* 0x000fe20003800000 */
[----:B------:R-:W-:Y:S01]  /*5d40*/  SEL R3, RZ, 0xffffffff, P2 ;  /* 0xffffffffff037807 */ /* 0x000fe20001000000 */
[----:B------:R-:W-:Y:S01]  /*5d50*/  IMAD.MOV.U32 R61, RZ, RZ, 0x1 ;  /* 0x00000001ff3d7424 */ /* 0x000fe200078e00ff */
[----:B------:R-:W-:Y:S01]  /*5d60*/  @P1 LOP3.LUT P2, RZ, R92, 0xff, RZ, 0xc0, !PT ;  /* 0x000000ff5cff1812 */ /* 0x000fe2000784c0ff */
[----:B------:R-:W-:Y:S01]  /*5d70*/  IMAD R48, R45, 0x80, R46 ;  /* 0x000000802d307824 */ /* 0x000fe200078e022e */
[----:B------:R-:W-:Y:S01]  /*5d80*/  @P1 SEL R0, RZ, 0xffffffff, P3 ;  /* 0xffffffffff001807 */ /* 0x000fe20001800000 */
[----:B------:R-:W-:Y:S01]  /*5d90*/  IMAD R110, R105, -0x10, R103 ;  /* 0xfffffff0696e7824 */ /* 0x000fe200078e0267 */
[----:B------:R-:W-:Y:S01]  /*5da0*/  LOP3.LUT R101, R101, 0x1, RZ, 0x3c, !PT ;  /* 0x0000000165657812 */ /* 0x000fe200078e3cff */
[----:B------:R-:W-:Y:S01]  /*5db0*/  IMAD.MOV.U32 R60, RZ, RZ, RZ ;  /* 0x000000ffff3c7224 */ /* 0x000fe200078e00ff */
[----:B------:R-:W-:Y:S02]  /*5dc0*/  @P0 SEL R0, R3, R0, !P2 ;  /* 0x0000000003000207 */ /* 0x000fe40005000000 */
[----:B------:R-:W-:Y:S02]  /*5dd0*/  CS2R R82, SRZ ;  /* 0x0000000000527805 */ /* 0x000fe4000001ff00 */
[----:B------:R-:W-:Y:S02]  /*5de0*/  LEA R112, R45, UR48, 0x3 ;  /* 0x000000302d707c11 */ /* 0x000fe4000f8e18ff */
[----:B------:R-:W-:Y:S02]  /*5df0*/  CS2R R80, SRZ ;  /* 0x0000000000507805 */ /* 0x000fe4000001ff00 */
[----:B------:R-:W-:Y:S02]  /*5e00*/  @P1 LOP3.LUT R0, R0, 0x1, RZ, 0xc0, !PT ;  /* 0x0000000100001812 */ /* 0x000fe400078ec0ff */
[----:B------:R-:W-:Y:S02]  /*5e10*/  CS2R R74, SRZ ;  /* 0x00000000004a7805 */ /* 0x000fe4000001ff00 */
[----:B------:R-:W-:Y:S02]  /*5e20*/  PLOP3.LUT P2, PT, PT, PT, UP1, 0x80, 0x8 ;  /* 0x000000000008781c */ /* 0x000fe40003f4f018 */
[----:B------:R-:W-:Y:S02]  /*5e30*/  CS2R R72, SRZ ;  /* 0x0000000000487805 */ /* 0x000fe4000001ff00 */
[----:B------:R-:W-:Y:S02]  /*5e40*/  ISETP.NE.U32.OR P5, PT, R0, 0x1, !P1 ;  /* 0x000000010000780c */ /* 0x000fe40004fa5470 */
[----:B------:R-:W-:Y:S02]  /*5e50*/  CS2R R66, SRZ ;  /* 0x0000000000427805 */ /* 0x000fe4000001ff00 */
[----:B------:R-:W-:Y:S02]  /*5e60*/  LOP3.LUT P4, R108, R92, 0xff, RZ, 0xc0, !PT ;  /* 0x000000ff5c6c7812 */ /* 0x000fe4000788c0ff */
[----:B------:R-:W-:Y:S02]  /*5e70*/  CS2R R64, SRZ ;  /* 0x0000000000407805 */ /* 0x000fe4000001ff00 */
[----:B------:R-:W-:Y:S02]  /*5e80*/  SEL R2, RZ, 0xffffffff, P3 ;  /* 0xffffffffff027807 */ /* 0x000fe40001800000 */
[----:B------:R-:W-:Y:S02]  /*5e90*/  CS2R R58, SRZ ;  /* 0x00000000003a7805 */ /* 0x000fe4000001ff00 */
[----:B------:R-:W-:Y:S02]  /*5ea0*/  P2R R111, PR, RZ, 0x20 ;  /* 0x00000020ff6f7803 */ /* 0x000fe40000000000 */
[----:B------:R-:W-:Y:S02]  /*5eb0*/  CS2R R56, SRZ ;  /* 0x0000000000387805 */ /* 0x000fe4000001ff00 */
[----:B------:R-:W-:Y:S02]  /*5ec0*/  @P2 SEL R2, R3, R2, !P4 ;  /* 0x0000000203022207 */ /* 0x000fe40006000000 */
[----:B------:R-:W-:Y:S02]  /*5ed0*/  @P5 SHF.L.U32 R0, R101, 0x1f, RZ ;  /* 0x0000001f65005819 */ /* 0x000fe400000006ff */
[----:B------:R-:W-:Y:S02]  /*5ee0*/  LOP3.LUT R2, R2, 0x1, RZ, 0xc0, !PT ;  /* 0x0000000102027812 */ /* 0x000fe400078ec0ff */
[----:B------:R1:W3:Y:S02]  /*5ef0*/  @P5 SYNCS.PHASECHK.TRANS64.TRYWAIT P1, [UR48+0x30], R0 ;  /* 0x00003000ff0055a7 */ /* 0x0002e40008021130 */
[----:B------:R-:W-:Y:S04]  /*5f00*/  ISETP.NE.U32.AND P2, PT, R2, 0x1, PT ;  /* 0x000000010200780c */ /* 0x000fe80003f45070 */
[----:B------:R-:W-:Y:S02]  /*5f10*/  P2R R62, PR, RZ, 0x4 ;  /* 0x00000004ff3e7803 */ /* 0x000fe40000000000 */
[----:B-1----:R-:W-:Y:S04]  /*5f20*/  SHF.L.U32 R0, R100, 0x1f, RZ ;  /* 0x0000001f64007819 */ /* 0x002fe800000006ff */
[----:B------:R1:W4:Y:S01]  /*5f30*/  SYNCS.PHASECHK.TRANS64.TRYWAIT P0, [R112+URZ+0xa0], R0 ;  /* 0x0000a000700075a7 */ /* 0x00032200080011ff */
[----:B---3--:R-:W-:Y:S01]  /*5f40*/  @P5 SEL R61, RZ, 0x1, !P1 ;  /* 0x00000001ff3d5807 */ /* 0x008fe20004800000 */
[----:B-1----:R-:W-:Y:S06]  /*5f50*/  @!P5 BRA `(.L_x_108) ;  /* 0x000000000058d947 */ /* 0x002fec0003800000 */
[----:B------:R-:W-:Y:S01]  /*5f60*/  IMAD.MOV.U32 R83, RZ, RZ, RZ ;  /* 0x000000ffff537224 */ /* 0x000fe200078e00ff */
[----:B------:R-:W-:Y:S01]  /*5f70*/  ISETP.NE.AND P1, PT, R61, RZ, PT ;  /* 0x000000ff3d00720c */ /* 0x000fe20003f25270 */
[----:B------:R-:W-:Y:S01]  /*5f80*/  BSSY B0, `(.L_x_109) ;  /* 0x000000c000007945 */ /* 0x000fe20003800000 */
[----:B------:R-:W-:Y:S02]  /*5f90*/  CS2R R58, SRZ ;  /* 0x00000000003a7805 */ /* 0x000fe4000001ff00 */
[----:B------:R-:W-:Y:S02]  /*5fa0*/  CS2R R56, SRZ ;  /* 0x0000000000387805 */ /* 0x000fe4000001ff00 */
[----:B------:R-:W-:Y:S02]  /*5fb0*/  CS2R R66, SRZ ;  /* 0x0000000000427805 */ /* 0x000fe4000001ff00 */
[----:B------:R-:W-:Y:S02]  /*5fc0*/  CS2R R64, SRZ ;  /* 0x0000000000407805 */ /* 0x000fe4000001ff00 */
[----:B------:R-:W-:Y:S02]  /*5fd0*/  CS2R R74, SRZ ;  /* 0x00000000004a7805 */ /* 0x000fe4000001ff00 */
[----:B------:R-:W-:Y:S02]  /*5fe0*/  CS2R R72, SRZ ;  /* 0x0000000000487805 */ /* 0x000fe4000001ff00 */
[----:B------:R-:W-:Y:S01]  /*5ff0*/  CS2R R80, SRZ ;  /* 0x0000000000507805 */ /* 0x000fe2000001ff00 */
[----:B------:R-:W-:Y:S06]  /*6000*/  @P1 BRA `(.L_x_110) ;  /* 0x00000000000c1947 */ /* 0x000fec0003800000 */
[----:B------:R-:W-:Y:S04]  /*6010*/  SHF.L.U32 R3, R101, 0x1f, RZ ;  /* 0x0000001f65037819 */ /* 0x000fe800000006ff */
[----:B------:R-:W1:Y:S02]  /*6020*/  SYNCS.PHASECHK.TRANS64.TRYWAIT P1, [UR48+0x30], R3 ;  /* 0x00003003ff0075a7 */ /* 0x000e640008021130 */
[----:B-1----:R-:W-:Y:S05]  /*6030*/  @!P1 BRA `(.L_x_111) ;  /* 0x0000003c00989947 */ /* 0x002fea0003800000 */
.L_x_110:
[----:B------:R-:W-:Y:S05]  /*6040*/  BSYNC B0 ;  /* 0x0000000000007941 */ /* 0x000fea0003800000 */
.L_x_109:
[----:B------:R-:W-:Y:S01]  /*6050*/  ISETP.NE.AND P1, PT, R62, RZ, PT ;  /* 0x000000ff3e00720c */ /* 0x000fe20003f25270 */
[----:B------:R-:W-:Y:S11]  /*6060*/  HFMA2 R60, -RZ, RZ, 0, 5.9604644775390625e-08 ;  /* 0x00000001ff3c7431 */ /* 0x000ff600000001ff */
[----:B------:R-:W-:Y:S01]  /*6070*/  @!UPT UIADD3 URZ, UPT, UPT, URZ, URZ, URZ ;  /* 0x000000fffffff290 */ /* 0x000fe2000fffe0ff */
[----:B------:R3:W1:Y:S04]  /*6080*/  @P1 LDS.128 R56, [R104] ;  /* 0x0000000068381984 */ /* 0x0006680000000c00 */
[----:B------:R3:W1:Y:S04]  /*6090*/  @P1 LDS.128 R64, [R103+0x10] ;  /* 0x0000100067401984 */ /* 0x0006680000000c00 */
[----:B------:R3:W1:Y:S04]  /*60a0*/  @P1 LDS.128 R72, [R102+0x20] ;  /* 0x0000200066481984 */ /* 0x0006680000000c00 */
[----:B------:R3:W1:Y:S02]  /*60b0*/  @P1 LDS.128 R80, [R110+0x30] ;  /* 0x000030006e501984 */ /* 0x0006640000000c00 */
.L_x_108:
[----:B------:R-:W-:Y:S05]  /*60c0*/  BSYNC B1 ;  /* 0x0000000000017941 */ /* 0x000fea0003800000 */
.L_x_107:
[----:B-1----:R-:W-:Y:S04]  /*60d0*/  SHF.R.U32.HI R2, RZ, 0x15, R48 ;  /* 0x00000015ff027819 */ /* 0x002fe80000011630 */
[----:B------:R-:W-:Y:S01]  /*60e0*/  LOP3.LUT P1, RZ, R2, 0x3, R96, 0x48, !PT ;  /* 0x0000000302ff7812 */ /* 0x000fe20007824860 */
[----:B------:R-:W-:Y:S01]  /*60f0*/  @!UPT UIADD3 URZ, UPT, UPT, URZ, URZ, URZ ;  /* 0x000000fffffff290 */ /* 0x000fe2000fffe0ff */
[----:B----4-:R-:W-:Y:S11]  /*6100*/  @P0 BRA `(.L_x_112) ;  /* 0x0000000000080947 */ /* 0x010ff60003800000 */
[----:B------:R-:W1:Y:S02]  /*6110*/  SYNCS.PHASECHK.TRANS64.TRYWAIT P0, [R112+URZ+0xa0], R0 ;  /* 0x0000a000700075a7 */ /* 0x000e6400080011ff */
[----:B-1----:R-:W-:Y:S05]  /*6120*/  @!P0 BRA `(.L_x_113) ;  /* 0x0000003c00748947 */ /* 0x002fea0003800000 */
.L_x_112:
[----:B------:R-:W-:Y:S05]  /*6130*/  @!P1 BRA `(.L_x_114) ;  /* 0x0000000000409947 */ /* 0x000fea0003800000 */
[----:B------:R-:W4:Y:S01]  /*6140*/  LDCU.64 UR8, c[0x4][0x70] ;  /* 0x01000e00ff0877ac */ /* 0x000f220008000a00 */
[----:B------:R-:W-:Y:S01]  /*6150*/  MOV R3, 0x0 ;  /* 0x0000000000037802 */ /* 0x000fe20000000f00 */
[----:B------:R-:W-:Y:S02]  /*6160*/  HFMA2 R12, -RZ, RZ, 0, 5.9604644775390625e-08 ;  /* 0x00000001ff0c7431 */ /* 0x000fe400000001ff */
[----:B------:R-:W-:Y:S02]  /*6170*/  IMAD.MOV.U32 R8, RZ, RZ, 0x192 ;  /* 0x00000192ff087424 */ /* 0x000fe400078e00ff */
[----:B------:R-:W-:Y:S01]  /*6180*/  IMAD.MOV.U32 R13, RZ, RZ, RZ ;  /* 0x000000ffff0d7224 */ /* 0x000fe200078e00ff */
[----:B------:R-:W5:Y:S01]  /*6190*/  LDCU.64 UR6, c[0x4][0x78] ;  /* 0x01000f00ff0677ac */ /* 0x000f620008000a00 */
[----:B------:R-:W1:Y:S01]  /*61a0*/  LDC.64 R2, c[0x4][R3] ;  /* 0x0100000003027b82 */ /* 0x000e620000000a00 */
[----:B------:R-:W2:Y:S01]  /*61b0*/  LDCU.64 UR4, c[0x4][0x10] ;  /* 0x01000200ff0477ac */ /* 0x000ea20008000a00 */
[----:B----4-:R-:W-:Y:S01]  /*61c0*/  MOV R5, UR9 ;  /* 0x0000000900057c02 */ /* 0x010fe20008000f00 */
[----:B------:R-:W-:Y:S01]  /*61d0*/  IMAD.U32 R4, RZ, RZ, UR8 ;  /* 0x00000008ff047e24 */ /* 0x000fe2000f8e00ff */
[----:B-----5:R-:W-:Y:S01]  /*61e0*/  MOV R7, UR7 ;  /* 0x0000000700077c02 */ /* 0x020fe20008000f00 */
[----:B------:R-:W-:Y:S01]  /*61f0*/  IMAD.U32 R6, RZ, RZ, UR6 ;  /* 0x00000006ff067e24 */ /* 0x000fe2000f8e00ff */
[----:B--2---:R-:W-:Y:S01]  /*6200*/  MOV R11, UR5 ;  /* 0x00000005000b7c02 */ /* 0x004fe20008000f00 */
[----:B------:R-:W-:Y:S02]  /*6210*/  IMAD.U32 R10, RZ, RZ, UR4 ;  /* 0x00000004ff0a7e24 */ /* 0x000fe4000f8e00ff */
[----:B------:R-:W-:Y:S07]  /*6220*/  LEPC R20, `(.L_x_114) ;  /* 0x000000001014794e */ /* 0x000fee0000000000 */
[----:B-1-3--:R-:W-:Y:S05]  /*6230*/  CALL.ABS.NOINC R2 ;  /* 0x0000000002007343 */ /* 0x00afea0003c00000 */
.L_x_114:
[----:B------:R-:W-:Y:S01]  /*6240*/  SHF.L.U32 R50, R56, 0x10, RZ ;  /* 0x0000001038327819 */ /* 0x000fe200000006ff */
[----:B------:R-:W-:Y:S05]  /*6250*/  WARPSYNC.ALL ;  /* 0x0000000000007948 */ /* 0x000fea0003800000 */
[----:B------:R-:W-:Y:S01]  /*6260*/  R2UR UR4, R48 ;  /* 0x00000000300472ca */ /* 0x000fe200000e0000 */
[----:B------:R-:W-:Y:S01]  /*6270*/  BSSY.RECONVERGENT B0, `(.L_x_115) ;  /* 0x0000088000007945 */ /* 0x000fe20003800200 */
[----:B------:R-:W-:Y:S02]  /*6280*/  LOP3.LUT R51, R56, 0xffff0000, RZ, 0xc0, !PT ;  /* 0xffff000038337812 */ /* 0x000fe400078ec0ff */
[----:B------:R-:W-:Y:S02]  /*6290*/  SHF.L.U32 R52, R57, 0x10, RZ ;  /* 0x0000001039347819 */ /* 0x000fe400000006ff */
[----:B------:R-:W-:Y:S07]  /*62a0*/  ISETP.NE.AND P0, PT, R106, RZ, PT ;  /* 0x000000ff6a00720c */ /* 0x000fee0003f05270 */
[----:B------:R-:W1:Y:S02]  /*62b0*/  LDTM.x32 R4, tmem[UR4] ;  /* 0x00000004000479ee */ /* 0x000e6400082c0000 */
[C---:B-12---:R-:W-:Y:S01]  /*62c0*/  FMUL R0, R47.reuse, R4 ;  /* 0x000000042f007220 */ /* 0x046fe20000400000 */
[C---:B------:R-:W-:Y:S01]  /*62d0*/  FMUL R2, R47.reuse, R5 ;  /* 0x000000052f027220 */ /* 0x040fe20000400000 */
[C---:B------:R-:W-:Y:S01]  /*62e0*/  FMUL R4, R47.reuse, R8 ;  /* 0x000000082f047220 */ /* 0x040fe20000400000 */
[C---:B------:R-:W-:Y:S01]  /*62f0*/  FMUL R3, R47.reuse, R6 ;  /* 0x000000062f037220 */ /* 0x040fe20000400000 */
[C---:B------:R-:W-:Y:S01]  /*6300*/  FMUL R5, R47.reuse, R9 ;  /* 0x000000092f057220 */ /* 0x040fe20000400000 */
[C---:B------:R-:W-:Y:S01]  /*6310*/  FMUL R8, R47.reuse, R12 ;  /* 0x0000000c2f087220 */ /* 0x040fe20000400000 */
[C---:B------:R-:W-:Y:S01]  /*6320*/  FMUL R6, R47.reuse, R10 ;  /* 0x0000000a2f067220 */ /* 0x040fe20000400000 */
[C---:B------:R-:W-:Y:S01]  /*6330*/  FMUL R9, R47.reuse, R13 ;  /* 0x0000000d2f097220 */ /* 0x040fe20000400000 */
[----:B------:R-:W-:Y:S01]  /*6340*/  FMUL R12, R47, R16 ;  /* 0x000000102f0c7220 */ /* 0x000fe20000400000 */
[----:B------:R-:W-:Y:S01]  /*6350*/  FFMA R0, R49, R50, R0 ;  /* 0x0000003231007223 */ /* 0x000fe20000000000 */
[C---:B------:R-:W-:Y:S01]  /*6360*/  FMUL R10, R47.reuse, R14 ;  /* 0x0000000e2f0a7220 */ /* 0x040fe20000400000 */
[C---:B------:R-:W-:Y:S01]  /*6370*/  FMUL R13, R47.reuse, R17 ;  /* 0x000000112f0d7220 */ /* 0x040fe20000400000 */
[----:B------:R-:W-:Y:S01]  /*6380*/  FMUL R16, R47, R20 ;  /* 0x000000142f107220 */ /* 0x000fe20000400000 */
[----:B------:R-:W-:Y:S01]  /*6390*/  FFMA R2, R49, R51, R2 ;  /* 0x0000003331027223 */ /* 0x000fe20000000002 */
[C---:B------:R-:W-:Y:S01]  /*63a0*/  FMUL R14, R47.reuse, R18 ;  /* 0x000000122f0e7220 */ /* 0x040fe20000400000 */
        /* <DEDUP_REMOVED lines=8> */
[----:B------:R-:W-:Y:S01]  /*6430*/  LOP3.LUT R32, R57, 0xffff0000, RZ, 0xc0, !PT ;  /* 0xffff000039207812 */ /* 0x000fe200078ec0ff */
[C---:B------:R-:W-:Y:S01]  /*6440*/  FMUL R26, R47.reuse, R30 ;  /* 0x0000001e2f1a7220 */ /* 0x040fe20000400000 */
[----:B------:R-:W-:Y:S01]  /*6450*/  FMUL R29, R47, R33 ;  /* 0x000000212f1d7220 */ /* 0x000fe20000400000 */
[----:B------:R-:W-:Y:S01]  /*6460*/  SHF.L.U32 R33, R58, 0x10, RZ ;  /* 0x000000103a217819 */ /* 0x000fe200000006ff */
[----:B------:R-:W-:Y:S01]  /*6470*/  FFMA R3, R49, R52, R3 ;  /* 0x0000003431037223 */ /* 0x000fe20000000003 */
[----:B------:R-:W-:Y:S01]  /*6480*/  F2FP.BF16.F32.PACK_AB R52, R2, R0 ;  /* 0x000000000234723e */ /* 0x000fe200000010ff */
[----:B------:R-:W-:Y:S01]  /*6490*/  FMUL R7, R47, R7 ;  /* 0x000000072f077220 */ /* 0x000fe20000400000 */
[----:B------:R-:W-:Y:S01]  /*64a0*/  SHF.L.U32 R0, R59, 0x10, RZ ;  /* 0x000000103b007819 */ /* 0x000fe200000006ff */
[----:B------:R-:W-:Y:S01]  /*64b0*/  FMUL R30, R47, R34 ;  /* 0x000000222f1e7220 */ /* 0x000fe20000400000 */
[----:B------:R-:W-:Y:S01]  /*64c0*/  LOP3.LUT R34, R58, 0xffff0000, RZ, 0xc0, !PT ;  /* 0xffff00003a227812 */ /* 0x000fe200078ec0ff */
[----:B------:R-:W-:Y:S01]  /*64d0*/  FFMA R7, R49, R32, R7 ;  /* 0x0000002031077223 */ /* 0x000fe20000000007 */
[----:B------:R-:W-:Y:S01]  /*64e0*/  LOP3.LUT R2, R59, 0xffff0000, RZ, 0xc0, !PT ;  /* 0xffff00003b027812 */ /* 0x000fe200078ec0ff */
[----:B------:R-:W-:Y:S01]  /*64f0*/  FFMA R4, R49, R33, R4 ;  /* 0x0000002131047223 */ /* 0x000fe20000000004 */
[----:B------:R-:W-:Y:S01]  /*6500*/  FMUL R11, R47, R11 ;  /* 0x0000000b2f0b7220 */ /* 0x000fe20000400000 */
[----:B------:R-:W-:Y:S01]  /*6510*/  FFMA R5, R49, R34, R5 ;  /* 0x0000002231057223 */ /* 0x000fe20000000005 */
[----:B------:R-:W-:Y:S01]  /*6520*/  F2FP.BF16.F32.PACK_AB R53, R7, R3 ;  /* 0x000000030735723e */ /* 0x000fe200000010ff */
[C---:B------:R-:W-:Y:S01]  /*6530*/  FFMA R6, R49.reuse, R0, R6 ;  /* 0x0000000031067223 */ /* 0x040fe20000000006 */
[C---:B------:R-:W-:Y:S01]  /*6540*/  SHF.L.U32 R0, R64.reuse, 0x10, RZ ;  /* 0x0000001040007819 */ /* 0x040fe200000006ff */
[----:B------:R-:W-:Y:S01]  /*6550*/  FFMA R11, R49, R2, R11 ;  /* 0x00000002310b7223 */ /* 0x000fe2000000000b */
[----:B------:R-:W-:Y:S01]  /*6560*/  LOP3.LUT R2, R64, 0xffff0000, RZ, 0xc0, !PT ;  /* 0xffff000040027812 */ /* 0x000fe200078ec0ff */
[----:B------:R-:W-:Y:S01]  /*6570*/  FMUL R15, R47, R15 ;  /* 0x0000000f2f0f7220 */ /* 0x000fe20000400000 */
[----:B------:R-:W-:Y:S01]  /*6580*/  SHF.L.U32 R3, R65, 0x10, RZ ;  /* 0x0000001041037819 */ /* 0x000fe200000006ff */
[----:B------:R-:W-:Y:S01]  /*6590*/  FFMA R8, R49, R0, R8 ;  /* 0x0000000031087223 */ /* 0x000fe20000000008 */
[----:B------:R-:W-:Y:S01]  /*65a0*/  LOP3.LUT R0, R65, 0xffff0000, RZ, 0xc0, !PT ;  /* 0xffff000041007812 */ /* 0x000fe200078ec0ff */
[C---:B------:R-:W-:Y:S01]  /*65b0*/  FFMA R9, R49.reuse, R2, R9 ;  /* 0x0000000231097223 */ /* 0x040fe20000000009 */
[C---:B------:R-:W-:Y:S01]  /*65c0*/  SHF.L.U32 R2, R66.reuse, 0x10, RZ ;  /* 0x0000001042027819 */ /* 0x040fe200000006ff */
[----:B------:R-:W-:Y:S01]  /*65d0*/  FFMA R10, R49, R3, R10 ;  /* 0x00000003310a7223 */ /* 0x000fe2000000000a */
[----:B------:R-:W-:Y:S01]  /*65e0*/  SHF.L.U32 R3, R67, 0x10, RZ ;  /* 0x0000001043037819 */ /* 0x000fe200000006ff */
[C---:B------:R-:W-:Y:S01]  /*65f0*/  FFMA R15, R49.reuse, R0, R15 ;  /* 0x00000000310f7223 */ /* 0x040fe2000000000f */
[----:B------:R-:W-:Y:S01]  /*6600*/  LOP3.LUT R0, R66, 0xffff0000, RZ, 0xc0, !PT ;  /* 0xffff000042007812 */ /* 0x000fe200078ec0ff */
[----:B------:R-:W-:Y:S01]  /*6610*/  FFMA R12, R49, R2, R12 ;  /* 0x00000002310c7223 */ /* 0x000fe2000000000c */
[C---:B------:R-:W-:Y:S01]  /*6620*/  SHF.L.U32 R2, R72.reuse, 0x10, RZ ;  /* 0x0000001048027819 */ /* 0x040fe200000006ff */
[----:B------:R-:W-:Y:S01]  /*6630*/  FMUL R19, R47, R19 ;  /* 0x000000132f137220 */ /* 0x000fe20000400000 */
[----:B------:R-:W-:Y:S01]  /*6640*/  F2FP.BF16.F32.PACK_AB R54, R5, R4 ;  /* 0x000000040536723e */ /* 0x000fe200000010ff */
[----:B------:R-:W-:Y:S01]  /*6650*/  FFMA R13, R49, R0, R13 ;  /* 0x00000000310d7223 */ /* 0x000fe2000000000d */
[----:B------:R-:W-:Y:S01]  /*6660*/  LOP3.LUT R0, R67, 0xffff0000, RZ, 0xc0, !PT ;  /* 0xffff000043007812 */ /* 0x000fe200078ec0ff */
[----:B------:R-:W-:Y:S01]  /*6670*/  FFMA R14, R49, R3, R14 ;  /* 0x00000003310e7223 */ /* 0x000fe2000000000e */
[----:B------:R-:W-:Y:S01]  /*6680*/  LOP3.LUT R3, R72, 0xffff0000, RZ, 0xc0, !PT ;  /* 0xffff000048037812 */ /* 0x000fe200078ec0ff */
[----:B------:R-:W-:Y:S01]  /*6690*/  FMUL R23, R47, R23 ;  /* 0x000000172f177220 */ /* 0x000fe20000400000 */
[----:B------:R-:W-:Y:S01]  /*66a0*/  F2FP.BF16.F32.PACK_AB R55, R11, R6 ;  /* 0x000000060b37723e */ /* 0x000fe200000010ff */
[----:B------:R-:W-:Y:S01]  /*66b0*/  FFMA R19, R49, R0, R19 ;  /* 0x0000000031137223 */ /* 0x000fe20000000013 */
[----:B------:R-:W-:Y:S01]  /*66c0*/  SHF.L.U32 R0, R73, 0x10, RZ ;  /* 0x0000001049007819 */ /* 0x000fe200000006ff */
[----:B------:R-:W-:Y:S01]  /*66d0*/  FFMA R16, R49, R2, R16 ;  /* 0x0000000231107223 */ /* 0x000fe20000000010 */
[----:B------:R-:W-:Y:S01]  /*66e0*/  LOP3.LUT R2, R73, 0xffff0000, RZ, 0xc0, !PT ;  /* 0xffff000049027812 */ /* 0x000fe200078ec0ff */
[----:B------:R-:W-:Y:S01]  /*66f0*/  FFMA R17, R49, R3, R17 ;  /* 0x0000000331117223 */ /* 0x000fe20000000011 */
[----:B------:R-:W-:Y:S01]  /*6700*/  SHF.L.U32 R3, R75, 0x10, RZ ;  /* 0x000000104b037819 */ /* 0x000fe200000006ff */
[----:B------:R-:W-:Y:S01]  /*6710*/  FFMA R18, R49, R0, R18 ;  /* 0x0000000031127223 */ /* 0x000fe20000000012 */
[C---:B------:R-:W-:Y:S01]  /*6720*/  SHF.L.U32 R0, R74.reuse, 0x10, RZ ;  /* 0x000000104a007819 */ /* 0x040fe200000006ff */
[----:B------:R1:W-:Y:S01]  /*6730*/  STS.128 [R104], R52 ;  /* 0x0000003468007388 */ /* 0x0003e20000000c00 */
[----:B------:R-:W-:Y:S01]  /*6740*/  F2FP.BF16.F32.PACK_AB R8, R9, R8 ;  /* 0x000000080908723e */ /* 0x000fe200000010ff */
[C---:B------:R-:W-:Y:S01]  /*6750*/  FFMA R23, R49.reuse, R2, R23 ;  /* 0x0000000231177223 */ /* 0x040fe20000000017 */
[----:B------:R-:W-:Y:S01]  /*6760*/  LOP3.LUT R2, R74, 0xffff0000, RZ, 0xc0, !PT ;  /* 0xffff00004a027812 */ /* 0x000fe200078ec0ff */
[----:B------:R-:W-:Y:S01]  /*6770*/  FFMA R20, R49, R0, R20 ;  /* 0x0000000031147223 */ /* 0x000fe20000000014 */
[----:B------:R-:W-:Y:S01]  /*6780*/  LOP3.LUT R0, R75, 0xffff0000, RZ, 0xc0, !PT ;  /* 0xffff00004b007812 */ /* 0x000fe200078ec0ff */
[----:B------:R-:W-:Y:S01]  /*6790*/  FMUL R27, R47, R27 ;  /* 0x0000001b2f1b7220 */ /* 0x000fe20000400000 */
[----:B------:R-:W-:Y:S01]  /*67a0*/  F2FP.BF16.F32.PACK_AB R9, R15, R10 ;  /* 0x0000000a0f09723e */ /* 0x000fe200000010ff */
[C---:B------:R-:W-:Y:S01]  /*67b0*/  FFMA R21, R49.reuse, R2, R21 ;  /* 0x0000000231157223 */ /* 0x040fe20000000015 */
[C---:B------:R-:W-:Y:S01]  /*67c0*/  FFMA R22, R49.reuse, R3, R22 ;  /* 0x0000000331167223 */ /* 0x040fe20000000016 */
[----:B------:R-:W-:Y:S01]  /*67d0*/  FFMA R27, R49, R0, R27 ;  /* 0x00000000311b7223 */ /* 0x000fe2000000001b */
[C---:B------:R-:W-:Y:S01]  /*67e0*/  SHF.L.U32 R2, R80.reuse, 0x10, RZ ;  /* 0x0000001050027819 */ /* 0x040fe200000006ff */
[C---:B------:R-:W-:Y:S01]  /*67f0*/  FMUL R31, R47.reuse, R31 ;  /* 0x0000001f2f1f7220 */ /* 0x040fe20000400000 */
[----:B------:R-:W-:Y:S01]  /*6800*/  LOP3.LUT R0, R80, 0xffff0000, RZ, 0xc0, !PT ;  /* 0xffff000050007812 */ /* 0x000fe200078ec0ff */
[----:B------:R-:W-:Y:S01]  /*6810*/  FMUL R35, R47, R35 ;  /* 0x000000232f237220 */ /* 0x000fe20000400000 */
[----:B------:R-:W-:Y:S01]  /*6820*/  SHF.L.U32 R3, R81, 0x10, RZ ;  /* 0x0000001051037819 */ /* 0x000fe200000006ff */
[----:B------:R-:W-:Y:S01]  /*6830*/  FFMA R24, R49, R2, R24 ;  /* 0x0000000231187223 */ /* 0x000fe20000000018 */
[----:B------:R-:W-:Y:S01]  /*6840*/  F2FP.BF16.F32.PACK_AB R10, R13, R12 ;  /* 0x0000000c0d0a723e */ /* 0x000fe200000010ff */
[----:B------:R-:W-:Y:S01]  /*6850*/  FFMA R25, R49, R0, R25 ;  /* 0x0000000031197223 */ /* 0x000fe20000000019 */
[----:B------:R-:W-:Y:S01]  /*6860*/  F2FP.BF16.F32.PACK_AB R11, R19, R14 ;  /* 0x0000000e130b723e */ /* 0x000fe200000010ff */
[----:B------:R-:W-:Y:S01]  /*6870*/  FFMA R26, R49, R3, R26 ;  /* 0x00000003311a7223 */ /* 0x000fe2000000001a */
[----:B------:R-:W-:Y:S02]  /*6880*/  LOP3.LUT R0, R81, 0xffff0000, RZ, 0xc0, !PT ;  /* 0xffff000051007812 */ /* 0x000fe400078ec0ff */
[C---:B------:R-:W-:Y:S01]  /*6890*/  SHF.L.U32 R2, R82.reuse, 0x10, RZ ;  /* 0x0000001052027819 */ /* 0x040fe200000006ff */
[----:B------:R1:W-:Y:S01]  /*68a0*/  STS.128 [R103+0x10], R8 ;  /* 0x0000100867007388 */ /* 0x0003e20000000c00 */
[----:B------:R-:W-:Y:S01]  /*68b0*/  LOP3.LUT R3, R82, 0xffff0000, RZ, 0xc0, !PT ;  /* 0xffff000052037812 */ /* 0x000fe200078ec0ff */
[----:B------:R-:W-:Y:S01]  /*68c0*/  FFMA R31, R49, R0, R31 ;  /* 0x00000000311f7223 */ /* 0x000fe2000000001f */
[----:B------:R-:W-:Y:S01]  /*68d0*/  SHF.L.U32 R4, R83, 0x10, RZ ;  /* 0x0000001053047819 */ /* 0x000fe200000006ff */
[----:B------:R-:W-:Y:S01]  /*68e0*/  FFMA R28, R49, R2, R28 ;  /* 0x00000002311c7223 */ /* 0x000fe2000000001c */
[----:B------:R-:W-:Y:S01]  /*68f0*/  F2FP.BF16.F32.PACK_AB R16, R17, R16 ;  /* 0x000000101110723e */ /* 0x000fe200000010ff */
[----:B------:R-:W-:Y:S01]  /*6900*/  FFMA R29, R49, R3, R29 ;  /* 0x00000003311d7223 */ /* 0x000fe2000000001d */
[----:B------:R-:W-:Y:S01]  /*6910*/  LOP3.LUT R5, R83, 0xffff0000, RZ, 0xc0, !PT ;  /* 0xffff000053057812 */ /* 0x000fe200078ec0ff */
[----:B------:R-:W-:Y:S01]  /*6920*/  FFMA R30, R49, R4, R30 ;  /* 0x00000004311e7223 */ /* 0x000fe2000000001e */
[----:B------:R-:W-:Y:S02]  /*6930*/  F2FP.BF16.F32.PACK_AB R17, R23, R18 ;  /* 0x000000121711723e */ /* 0x000fe400000010ff */
[----:B------:R-:W-:Y:S01]  /*6940*/  F2FP.BF16.F32.PACK_AB R18, R21, R20 ;  /* 0x000000141512723e */ /* 0x000fe200000010ff */
[----:B------:R-:W-:Y:S01]  /*6950*/  FFMA R35, R49, R5, R35 ;  /* 0x0000000531237223 */ /* 0x000fe20000000023 */
[----:B------:R-:W-:Y:S02]  /*6960*/  F2FP.BF16.F32.PACK_AB R19, R27, R22 ;  /* 0x000000161b13723e */ /* 0x000fe400000010ff */
[----:B------:R-:W-:Y:S02]  /*6970*/  F2FP.BF16.F32.PACK_AB R24, R25, R24 ;  /* 0x000000181918723e */ /* 0x000fe400000010ff */
[----:B------:R-:W-:Y:S01]  /*6980*/  F2FP.BF16.F32.PACK_AB R25, R31, R26 ;  /* 0x0000001a1f19723e */ /* 0x000fe200000010ff */
[----:B------:R1:W-:Y:S01]  /*6990*/  STS.128 [R102+0x20], R16 ;  /* 0x0000201066007388 */ /* 0x0003e20000000c00 */
[----:B------:R-:W-:Y:S02]  /*69a0*/  F2FP.BF16.F32.PACK_AB R26, R29, R28 ;  /* 0x0000001c1d1a723e */ /* 0x000fe400000010ff */
[----:B------:R-:W-:Y:S05]  /*69b0*/  F2FP.BF16.F32.PACK_AB R27, R35, R30 ;  /* 0x0000001e231b723e */ /* 0x000fea00000010ff */
[----:B------:R1:W-:Y:S01]  /*69c0*/  STS.128 [R110+0x30], R24 ;  /* 0x000030186e007388 */ /* 0x0003e20000000c00 */
[----:B------:R-:W-:Y:S01]  /*69d0*/  @!PT LDS RZ, [RZ] ;  /* 0x00000000fffff984 */ /* 0x000fe20000000800 */
[----:B------:R-:W-:Y:S01]  /*69e0*/  @!PT LDS RZ, [RZ] ;  /* 0x00000000fffff984 */ /* 0x000fe20000000800 */
[----:B------:R-:W-:Y:S01]  /*69f0*/  @!PT LDS RZ, [RZ] ;  /* 0x00000000fffff984 */ /* 0x000fe20000000800 */
[----:B------:R-:W-:Y:S01]  /*6a00*/  @!PT LDS RZ, [RZ] ;  /* 0x00000000fffff984 */ /* 0x000fe20000000800 */
[----:B------:R2:W-:Y:S07]  /*6a10*/  MEMBAR.ALL.CTA ;  /* 0x0000000000007992 */ /* 0x0005ee0000008000 */
[----:B--2---:R-:W2:Y:S02]  /*6a20*/  FENCE.VIEW.ASYNC.S ;  /* 0x00000000000073c6 */ /* 0x004ea40000000000 */
[----:B--2---:R-:W-:Y:S06]  /*6a30*/  BAR.SYNC.DEFER_BLOCKING 0x1, 0x80 ;  /* 0x0042000000007b1d */ /* 0x004fec0000010000 */
[----:B------:R-:W-:Y:S05]  /*6a40*/  @P0 BRA `(.L_x_116) ;  /* 0x0000000000280947 */ /* 0x000fea0003800000 */
[----:B------:R-:W-:Y:S02]  /*6a50*/  UIADD3 UR4, UPT, UPT, UR48, 0x200, URZ ;  /* 0x0000020030047890 */ /* 0x000fe4000fffe0ff */
[----:B------:R-:W-:Y:S01]  /*6a60*/  UIADD3 UR6, UP0, UPT, UR52, 0x680, URZ ;  /* 0x0000068034067890 */ /* 0x000fe2000ff1e0ff */
[----:B------:R-:W-:Y:S03]  /*6a70*/  UMOV UR43, UR36 ;  /* 0x00000024002b7c82 */ /* 0x000fe60008000000 */
[----:B------:R-:W-:Y:S01]  /*6a80*/  MOV R97, UR4 ;  /* 0x0000000400617c02 */ /* 0x000fe20008000f00 */
[----:B------:R-:W-:Y:S03]  /*6a90*/  UIADD3.X UR7, UPT, UPT, URZ, UR53, URZ, UP0, !UPT ;  /* 0x00000035ff077290 */ /* 0x000fe600087fe4ff */
[----:B------:R-:W-:Y:S11]  /*6aa0*/  R2UR UR40, R97 ;  /* 0x00000000612872ca */ /* 0x000ff600000e0000 */
[----:B------:R-:W-:Y:S02]  /*6ab0*/  @!UPT UIADD3 URZ, UPT, UPT, URZ, URZ, URZ ;  /* 0x000000fffffff290 */ /* 0x000fe4000fffe0ff */
[----:B------:R2:W-:Y:S01]  /*6ac0*/  UTMASTG.3D [UR40], [UR6] ;  /* 0x00000028060073b5 */ /* 0x0005e20008010000 */
[----:B------:R0:W-:Y:S01]  /*6ad0*/  UTMACMDFLUSH ;  /* 0x00000000000079b7 */ /* 0x0001e20000000000 */
[----:B--2---:R-:W-:Y:S04]  /*6ae0*/  DEPBAR.LE SB0, 0x1 ;  /* 0x000080400000791a */ /* 0x004fe80000000000 */
.L_x_116:
[----:B------:R-:W-:Y:S05]  /*6af0*/  BSYNC.RECONVERGENT B0 ;  /* 0x0000000000007941 */ /* 0x000fea0003800200 */
.L_x_115:
[----:B------:R-:W-:Y:S01]  /*6b00*/  BAR.SYNC.DEFER_BLOCKING 0x1, 0x80 ;  /* 0x0042000000007b1d */ /* 0x000fe20000010000 */
[----:B------:R-:W-:Y:S01]  /*6b10*/  ISETP.NE.AND P1, PT, R111, RZ, PT ;  /* 0x000000ff6f00720c */ /* 0x000fe20003f25270 */
[----:B------:R-:W-:Y:S01]  /*6b20*/  UISETP.NE.AND UP0, UPT, UR49, URZ, UPT ;  /* 0x000000ff3100728c */ /* 0x000fe2000bf05270 */
[----:B------:R-:W-:Y:S11]  /*6b30*/  LEA R2, R60, UR48, 0x3 ;  /* 0x000000303c027c11 */ /* 0x000ff6000f8e18ff */
[----:B------:R-:W-:Y:S01]  /*6b40*/  @P1 SHF.L.U32 R3, R101, 0x1f, RZ ;  /* 0x0000001f65031819 */ /* 0x000fe200000006ff */
[----:B------:R-:W-:Y:S06]  /*6b50*/  BRA.U !UP0, `(.L_x_117) ;  /* 0x0000000108247547 */ /* 0x000fec000b800000 */
[----:B------:R-:W-:Y:S01]  /*6b60*/  IMAD.U32 R4, RZ, RZ, UR51 ;  /* 0x00000033ff047e24 */ /* 0x000fe2000f8e00ff */
[----:B------:R-:W-:Y:S01]  /*6b70*/  MOV R0, UR37 ;  /* 0x0000002500007c02 */ /* 0x000fe20008000f00 */
[----:B------:R-:W-:Y:S03]  /*6b80*/  UIADD3 UR51, UPT, UPT, UR51, 0x1, URZ ;  /* 0x0000000133337890 */ /* 0x000fe6000fffe0ff */
[----:B------:R-:W-:Y:S01]  /*6b90*/  @P1 LEA R4, R4, UR48, 0x3 ;  /* 0x0000003004041c11 */ /* 0x000fe2000f8e18ff */
[----:B------:R-:W-:Y:S04]  /*6ba0*/  UISETP.NE.AND UP0, UPT, UR51, 0x4, UPT ;  /* 0x000000043300788c */ /* 0x000fe8000bf05270 */
[----:B------:R-:W-:Y:S01]  /*6bb0*/  @P1 VIADD R4, R4, 0x50 ;  /* 0x0000005004041836 */ /* 0x000fe20000000000 */
[----:B------:R-:W-:Y:S04]  /*6bc0*/  USEL UR51, UR51, URZ, UP0 ;  /* 0x000000ff33337287 */ /* 0x000fe80008000000 */
[----:B------:R-:W-:Y:S04]  /*6bd0*/  @P1 PRMT R0, R0, 0x654, R4 ;  /* 0x0000065400001816 */ /* 0x000fe80000000004 */
[----:B------:R2:W-:Y:S04]  /*6be0*/  @P1 SYNCS.ARRIVE.TRANS64.RED.A1T0 RZ, [R0+URZ], RZ ;  /* 0x000000ff00ff19a7 */ /* 0x0005e800081004ff */
.L_x_117:
[----:B------:R-:W4:Y:S01]  /*6bf0*/  @P1 SYNCS.PHASECHK.TRANS64.TRYWAIT P0, [R2+URZ+0x30], R3 ;  /* 0x00003003020015a7 */ /* 0x000f2200080011ff */
[----:B------:R-:W-:Y:S01]  /*6c00*/  BSSY B1, `(.L_x_118) ;  /* 0x0000016000017945 */ /* 0x000fe20003800000 */
[----:B----4-:R-:W-:Y:S03]  /*6c10*/  @P1 SEL R61, RZ, 0x1, !P0 ;  /* 0x00000001ff3d1807 */ /* 0x010fe60004000000 */
[----:B------:R-:W-:Y:S05]  /*6c20*/  @!P1 BRA `(.L_x_119) ;  /* 0x00000000004c9947 */ /* 0x000fea0003800000 */
[----:B------:R-:W-:Y:S01]  /*6c30*/  ISETP.NE.AND P0, PT, R61, RZ, PT ;  /* 0x000000ff3d00720c */ /* 0x000fe20003f05270 */
[----:B------:R-:W-:Y:S01]  /*6c40*/  BSSY B0, `(.L_x_120) ;  /* 0x000000b000007945 */ /* 0x000fe20003800000 */
[----:B------:R-:W-:Y:S11]  /*6c50*/  ISETP.NE.AND P1, PT, R62, RZ, PT ;  /* 0x000000ff3e00720c */ /* 0x000ff60003f25270 */
[----:B------:R-:W-:Y:S02]  /*6c60*/  @!UPT UIADD3 URZ, UPT, UPT, URZ, URZ, URZ ;  /* 0x000000fffffff290 */ /* 0x000fe4000fffe0ff */
[C---:B------:R-:W-:Y:S01]  /*6c70*/  @P1 IMAD R6, R60.reuse, 0x2000, R104 ;  /* 0x000020003c061824 */ /* 0x040fe200078e0268 */
[C---:B------:R-:W-:Y:S01]  /*6c80*/  @P1 LEA R4, R60.reuse, R102, 0xd ;  /* 0x000000663c041211 */ /* 0x040fe200078e68ff */
[C---:B------:R-:W-:Y:S02]  /*6c90*/  @P1 IMAD R5, R60.reuse, 0x2000, R103 ;  /* 0x000020003c051824 */ /* 0x040fe400078e0267 */
[----:B------:R-:W-:Y:S01]  /*6ca0*/  @P1 IMAD R3, R60, 0x2000, R110 ;  /* 0x000020003c031824 */ /* 0x000fe200078e026e */
[----:B------:R-:W-:Y:S06]  /*6cb0*/  @P0 BRA `(.L_x_121) ;  /* 0x00000000000c0947 */ /* 0x000fec0003800000 */
[----:B--2---:R-:W-:Y:S04]  /*6cc0*/  SHF.L.U32 R0, R101, 0x1f, RZ ;  /* 0x0000001f65007819 */ /* 0x004fe800000006ff */
[----:B------:R-:W2:Y:S02]  /*6cd0*/  SYNCS.PHASECHK.TRANS64.TRYWAIT P0, [R2+URZ+0x30], R0 ;  /* 0x00003000020075a7 */ /* 0x000ea400080011ff */
[----:B--2---:R-:W-:Y:S05]  /*6ce0*/  @!P0 BRA `(.L_x_122) ;  /* 0x0000003000988947 */ /* 0x004fea0003800000 */
.L_x_121:
[----:B------:R-:W-:Y:S05]  /*6cf0*/  BSYNC B0 ;  /* 0x0000000000007941 */ /* 0x000fea0003800000 */
.L_x_120:
[----:B------:R-:W-:Y:S02]  /*6d00*/  ISETP.NE.AND P0, PT, R62, RZ, PT ;  /* 0x000000ff3e00720c */ /* 0x000fe40003f05270 */
[----:B------:R-:W-:Y:S11]  /*6d10*/  IADD3 R60, PT, PT, R60, 0x1, RZ ;  /* 0x000000013c3c7810 */ /* 0x000ff60007ffe0ff */
[----:B------:R4:W1:Y:S04]  /*6d20*/  @P0 LDS.128 R56, [R6] ;  /* 0x0000000006380984 */ /* 0x0008680000000c00 */
[----:B------:R4:W1:Y:S04]  /*6d30*/  @P0 LDS.128 R64, [R5+0x10] ;  /* 0x0000100005400984 */ /* 0x0008680000000c00 */
[----:B------:R4:W1:Y:S04]  /*6d40*/  @P0 LDS.128 R72, [R4+0x20] ;  /* 0x0000200004480984 */ /* 0x0008680000000c00 */
[----:B------:R4:W1:Y:S02]  /*6d50*/  @P0 LDS.128 R80, [R3+0x30] ;  /* 0x0000300003500984 */ /* 0x0008640000000c00 */
.L_x_119:
[----:B------:R-:W-:Y:S05]  /*6d60*/  BSYNC B1 ;  /* 0x0000000000017941 */ /* 0x000fea0003800000 */
.L_x_118:
[----:B--2---:R-:W-:Y:S05]  /*6d70*/  VIADD R0, R48, 0x20 ;  /* 0x0000002030007836 */ /* 0x004fea0000000000 */
[----:B------:R-:W-:Y:S04]  /*6d80*/  SHF.R.U32.HI R0, RZ, 0x15, R0 ;  /* 0x00000015ff007819 */ /* 0x000fe80000011600 */
[----:B------:R-:W-:Y:S11]  /*6d90*/  LOP3.LUT P0, RZ, R0, 0x3, R96, 0x48, !PT ;  /* 0x0000000300ff7812 */ /* 0x000ff60007804860 */
[----:B------:R-:W-:Y:S02]  /*6da0*/  @!UPT UIADD3 URZ, UPT, UPT, URZ, URZ, URZ ;  /* 0x000000fffffff290 */ /* 0x000fe4000fffe0ff */
[----:B------:R-:W-:Y:S05]  /*6db0*/  @!P0 BRA `(.L_x_123) ;  /* 0x0000000000408947 */ /* 0x000fea0003800000 */
[----:B------:R-:W2:Y:S01]  /*6dc0*/  LDCU.64 UR8, c[0x4][0x70] ;  /* 0x01000e00ff0877ac */ /* 0x000ea20008000a00 */
[----:B----4-:R-:W-:Y:S01]  /*6dd0*/  MOV R3, 0x0 ;  /* 0x0000000000037802 */ /* 0x010fe20000000f00 */
[----:B------:R-:W-:Y:S02]  /*6de0*/  HFMA2 R12, -RZ, RZ, 0, 5.9604644775390625e-08 ;  /* 0x00000001ff0c7431 */ /* 0x000fe400000001ff */
[----:B-1----:R-:W-:Y:S02]  /*6df0*/  IMAD.MOV.U32 R8, RZ, RZ, 0x192 ;  /* 0x00000192ff087424 */ /* 0x002fe400078e00ff */
[----:B------:R-:W-:Y:S01]  /*6e00*/  IMAD.MOV.U32 R13, RZ, RZ, RZ ;  /* 0x000000ffff0d7224 */ /* 0x000fe200078e00ff */
[----:B------:R-:W1:Y:S01]  /*6e10*/  LDCU.64 UR6, c[0x4][0x78] ;  /* 0x01000f00ff0677ac */ /* 0x000e620008000a00 */
[----:B------:R-:W4:Y:S01]  /*6e20*/  LDC.64 R2, c[0x4][R3] ;  /* 0x0100000003027b82 */ /* 0x000f220000000a00 */
[----:B------:R-:W5:Y:S01]  /*6e30*/  LDCU.64 UR4, c[0x4][0x10] ;  /* 0x01000200ff0477ac */ /* 0x000f620008000a00 */
[----:B--2---:R-:W-:Y:S01]  /*6e40*/  MOV R5, UR9 ;  /* 0x0000000900057c02 */ /* 0x004fe20008000f00 */
[----:B------:R-:W-:Y:S01]  /*6e50*/  IMAD.U32 R4, RZ, RZ, UR8 ;  /* 0x00000008ff047e24 */ /* 0x000fe2000f8e00ff */
[----:B-1----:R-:W-:Y:S01]  /*6e60*/  MOV R7, UR7 ;  /* 0x0000000700077c02 */ /* 0x002fe20008000f00 */
[----:B------:R-:W-:Y:S01]  /*6e70*/  IMAD.U32 R6, RZ, RZ, UR6 ;  /* 0x00000006ff067e24 */ /* 0x000fe2000f8e00ff */
[----:B-----5:R-:W-:Y:S01]  /*6e80*/  MOV R11, UR5 ;  /* 0x00000005000b7c02 */ /* 0x020fe20008000f00 */
[----:B------:R-:W-:Y:S02]  /*6e90*/  IMAD.U32 R10, RZ, RZ, UR4 ;  /* 0x00000004ff0a7e24 */ /* 0x000fe4000f8e00ff */
[----:B------:R-:W-:Y:S07]  /*6ea0*/  LEPC R20, `(.L_x_123) ;  /* 0x000000001014794e */ /* 0x000fee0000000000 */
[----:B---34-:R-:W-:Y:S05]  /*6eb0*/  CALL.ABS.NOINC R2 ;  /* 0x0000000002007343 */ /* 0x018fea0003c00000 */
.L_x_123:
[----:B------:R-:W-:Y:S01]  /*6ec0*/  ISETP.NE.AND P6, PT, R111, RZ, PT ;  /* 0x000000ff6f00720c */ /* 0x000fe20003fc5270 */
[----:B------:R-:W-:Y:S05]  /*6ed0*/  WARPSYNC.ALL ;  /* 0x0000000000007948 */ /* 0x000fea0003800000 */
[----:B------:R-:W-:Y:S01]  /*6ee0*/  R2UR UR4, R48 ;  /* 0x00000000300472ca */ /* 0x000fe200000e0000 */
[----:B------:R-:W-:Y:S01]  /*6ef0*/  BSSY.RECONVERGENT B0, `(.L_x_124) ;  /* 0x000008f000007945 */ /* 0x000fe20003800200 */
[----:B------:R-:W-:Y:S02]  /*6f00*/  MOV R50, UR51 ;  /* 0x0000003300327c02 */ /* 0x000fe40008000f00 */
[----:B-1--4-:R-:W-:Y:S02]  /*6f10*/  SHF.L.U32 R3, R56, 0x10, RZ ;  /* 0x0000001038037819 */ /* 0x012fe400000006ff */
[----:B------:R-:W-:Y:S02]  /*6f20*/  MOV R63, UR37 ;  /* 0x00000025003f7c02 */ /* 0x000fe40008000f00 */
[----:B------:R-:W-:Y:S02]  /*6f30*/  @P6 LEA R50, R50, UR48, 0x3 ;  /* 0x0000003032326c11 */ /* 0x000fe4000f8e18ff */
[----:B------:R-:W-:Y:S02]  /*6f40*/  LOP3.LUT R51, R57, 0xffff0000, RZ, 0xc0, !PT ;  /* 0xffff000039337812 */ /* 0x000fe400078ec0ff */
[----:B------:R-:W-:Y:S01]  /*6f50*/  @P6 IADD3 R50, PT, PT, R50, 0x50, RZ ;  /* 0x0000005032326810 */ /* 0x000fe20007ffe0ff */
[----:B------:R-:W1:Y:S01]  /*6f60*/  LDTM.x32 R4, tmem[UR4+0x20] ;  /* 0x00002004000479ee */ /* 0x000e6200082c0000 */
[----:B------:R-:W-:Y:S02]  /*6f70*/  ISETP.NE.AND P0, PT, R106, RZ, PT ;  /* 0x000000ff6a00720c */ /* 0x000fe40003f05270 */
[----:B------:R-:W-:Y:S02]  /*6f80*/  @P6 PRMT R63, R63, 0x654, R50 ;  /* 0x000006543f3f6816 */ /* 0x000fe40000000032 */
[----:B------:R-:W-:Y:S01]  /*6f90*/  SHF.L.U32 R50, R57, 0x10, RZ ;  /* 0x0000001039327819 */ /* 0x000fe200000006ff */
[C---:B-1----:R-:W-:Y:S01]  /*6fa0*/  FMUL R0, R47.reuse, R4 ;  /* 0x000000042f007220 */ /* 0x042fe20000400000 */
[----:B------:R-:W-:Y:S01]  /*6fb0*/  LOP3.LUT R4, R56, 0xffff0000, RZ, 0xc0, !PT ;  /* 0xffff000038047812 */ /* 0x000fe200078ec0ff */
[C---:B------:R-:W-:Y:S01]  /*6fc0*/  FMUL R2, R47.reuse, R5 ;  /* 0x000000052f027220 */ /* 0x040fe20000400000 */
[----:B------:R-:W-:Y:S01]  /*6fd0*/  FMUL R7, R47, R7 ;  /* 0x000000072f077220 */ /* 0x000fe20000400000 */
[----:B------:R-:W-:Y:S01]  /*6fe0*/  FFMA R0, R49, R3, R0 ;  /* 0x0000000331007223 */ /* 0x000fe20000000000 */
[----:B------:R-:W-:Y:S01]  /*6ff0*/  FMUL R3, R47, R6 ;  /* 0x000000062f037220 */ /* 0x000fe20000400000 */
[----:B------:R-:W-:Y:S01]  /*7000*/  FFMA R2, R49, R4, R2 ;  /* 0x0000000431027223 */ /* 0x000fe20000000002 */
[C---:B------:R-:W-:Y:S01]  /*7010*/  FMUL R4, R47.reuse, R8 ;  /* 0x000000082f047220 */ /* 0x040fe20000400000 */
[C---:B------:R-:W-:Y:S01]  /*7020*/  FMUL R8, R47.reuse, R12 ;  /* 0x0000000c2f087220 */ /* 0x040fe20000400000 */
[C---:B------:R-:W-:Y:S01]  /*7030*/  FMUL R12, R47.reuse, R16 ;  /* 0x000000102f0c7220 */ /* 0x040fe20000400000 */
[C---:B------:R-:W-:Y:S01]  /*7040*/  FMUL R16, R47.reuse, R20 ;  /* 0x000000142f107220 */ /* 0x040fe20000400000 */
[----:B------:R-:W-:Y:S01]  /*7050*/  F2FP.BF16.F32.PACK_AB R52, R2, R0 ;  /* 0x000000000234723e */ /* 0x000fe200000010ff */
[C---:B------:R-:W-:Y:S01]  /*7060*/  FMUL R20, R47.reuse, R24 ;  /* 0x000000182f147220 */ /* 0x040fe20000400000 */
[C---:B------:R-:W-:Y:S01]  /*7070*/  LOP3.LUT R0, R58.reuse, 0xffff0000, RZ, 0xc0, !PT ;  /* 0xffff00003a007812 */ /* 0x040fe200078ec0ff */
[----:B------:R-:W-:Y:S01]  /*7080*/  FMUL R24, R47, R28 ;  /* 0x0000001c2f187220 */ /* 0x000fe20000400000 */
[----:B------:R-:W-:Y:S01]  /*7090*/  SHF.L.U32 R2, R59, 0x10, RZ ;  /* 0x000000103b027819 */ /* 0x000fe200000006ff */
[C---:B------:R-:W-:Y:S01]  /*70a0*/  FMUL R28, R47.reuse, R32 ;  /* 0x000000202f1c7220 */ /* 0x040fe20000400000 */
[----:B------:R-:W-:Y:S01]  /*70b0*/  SHF.L.U32 R32, R58, 0x10, RZ ;  /* 0x000000103a207819 */ /* 0x000fe200000006ff */
[----:B------:R-:W-:Y:S01]  /*70c0*/  FMUL R5, R47, R9 ;  /* 0x000000092f057220 */ /* 0x000fe20000400000 */
[C---:B------:R-:W-:Y:S01]  /*70d0*/  FFMA R3, R49.reuse, R50, R3 ;  /* 0x0000003231037223 */ /* 0x040fe20000000003 */
[----:B------:R-:W-:Y:S01]  /*70e0*/  FFMA R7, R49, R51, R7 ;  /* 0x0000003331077223 */ /* 0x000fe20000000007 */
[----:B------:R-:W-:Y:S01]  /*70f0*/  FMUL R6, R47, R10 ;  /* 0x0000000a2f067220 */ /* 0x000fe20000400000 */
[----:B------:R-:W-:Y:S01]  /*7100*/  FFMA R4, R49, R32, R4 ;  /* 0x0000002031047223 */ /* 0x000fe20000000004 */
[----:B------:R-:W-:Y:S01]  /*7110*/  LOP3.LUT R32, R59, 0xffff0000, RZ, 0xc0, !PT ;  /* 0xffff00003b207812 */ /* 0x000fe200078ec0ff */
[----:B------:R-:W-:Y:S01]  /*7120*/  FFMA R5, R49, R0, R5 ;  /* 0x0000000031057223 */ /* 0x000fe20000000005 */
[C---:B------:R-:W-:Y:S01]  /*7130*/  SHF.L.U32 R0, R64.reuse, 0x10, RZ ;  /* 0x0000001040007819 */ /* 0x040fe200000006ff */
[----:B------:R-:W-:Y:S01]  /*7140*/  FMUL R11, R47, R11 ;  /* 0x0000000b2f0b7220 */ /* 0x000fe20000400000 */
[----:B------:R-:W-:Y:S01]  /*7150*/  F2FP.BF16.F32.PACK_AB R53, R7, R3 ;  /* 0x000000030735723e */ /* 0x000fe200000010ff */
[C---:B------:R-:W-:Y:S01]  /*7160*/  FFMA R6, R49.reuse, R2, R6 ;  /* 0x0000000231067223 */ /* 0x040fe20000000006 */
[----:B------:R-:W-:Y:S01]  /*7170*/  LOP3.LUT R2, R64, 0xffff0000, RZ, 0xc0, !PT ;  /* 0xffff000040027812 */ /* 0x000fe200078ec0ff */
[----:B------:R-:W-:Y:S01]  /*7180*/  FFMA R11, R49, R32, R11 ;  /* 0x00000020310b7223 */ /* 0x000fe2000000000b */
[----:B------:R-:W-:Y:S01]  /*7190*/  SHF.L.U32 R3, R65, 0x10, RZ ;  /* 0x0000001041037819 */ /* 0x000fe200000006ff */
[----:B------:R-:W-:Y:S01]  /*71a0*/  FFMA R8, R49, R0, R8 ;  /* 0x0000000031087223 */ /* 0x000fe20000000008 */
[----:B------:R-:W-:Y:S01]  /*71b0*/  LOP3.LUT R0, R65, 0xffff0000, RZ, 0xc0, !PT ;  /* 0xffff000041007812 */ /* 0x000fe200078ec0ff */
[----:B------:R-:W-:Y:S01]  /*71c0*/  FMUL R9, R47, R13 ;  /* 0x0000000d2f097220 */ /* 0x000fe20000400000 */
[----:B------:R-:W-:Y:S01]  /*71d0*/  F2FP.BF16.F32.PACK_AB R54, R5, R4 ;  /* 0x000000040536723e */ /* 0x000fe200000010ff */
[----:B------:R-:W-:Y:S01]  /*71e0*/  FMUL R10, R47, R14 ;  /* 0x0000000e2f0a7220 */ /* 0x000fe20000400000 */
[----:B------:R-:W-:Y:S01]  /*71f0*/  F2FP.BF16.F32.PACK_AB R55, R11, R6 ;  /* 0x000000060b37723e */ /* 0x000fe200000010ff */
[----:B------:R-:W-:Y:S01]  /*7200*/  FMUL R15, R47, R15 ;  /* 0x0000000f2f0f7220 */ /* 0x000fe20000400000 */
[----:B------:R-:W-:Y:S01]  /*7210*/  SHF.L.U32 R4, R81, 0x10, RZ ;  /* 0x0000001051047819 */ /* 0x000fe200000006ff */
[C---:B------:R-:W-:Y:S01]  /*7220*/  FFMA R9, R49.reuse, R2, R9 ;  /* 0x0000000231097223 */ /* 0x040fe20000000009 */
[C---:B------:R-:W-:Y:S01]  /*7230*/  SHF.L.U32 R2, R66.reuse, 0x10, RZ ;  /* 0x0000001042027819 */ /* 0x040fe200000006ff */
[C---:B------:R-:W-:Y:S01]  /*7240*/  FFMA R10, R49.reuse, R3, R10 ;  /* 0x00000003310a7223 */ /* 0x040fe2000000000a */
[----:B------:R-:W-:Y:S01]  /*7250*/  LOP3.LUT R3, R66, 0xffff0000, RZ, 0xc0, !PT ;  /* 0xffff000042037812 */ /* 0x000fe200078ec0ff */
[----:B------:R-:W-:Y:S01]  /*7260*/  FFMA R15, R49, R0, R15 ;  /* 0x00000000310f7223 */ /* 0x000fe2000000000f */
[----:B------:R-:W-:Y:S01]  /*7270*/  SHF.L.U32 R0, R67, 0x10, RZ ;  /* 0x0000001043007819 */ /* 0x000fe200000006ff */
[----:B------:R-:W-:Y:S01]  /*7280*/  FMUL R13, R47, R17 ;  /* 0x000000112f0d7220 */ /* 0x000fe20000400000 */
[----:B------:R-:W-:Y:S01]  /*7290*/  F2FP.BF16.F32.PACK_AB R8, R9, R8 ;  /* 0x000000080908723e */ /* 0x000fe200000010ff */
[----:B------:R-:W-:Y:S01]  /*72a0*/  FMUL R14, R47, R18 ;  /* 0x000000122f0e7220 */ /* 0x000fe20000400000 */
[----:B------:R-:W-:Y:S01]  /*72b0*/  F2FP.BF16.F32.PACK_AB R9, R15, R10 ;  /* 0x0000000a0f09723e */ /* 0x000fe200000010ff */
[----:B------:R-:W-:Y:S01]  /*72c0*/  FFMA R12, R49, R2, R12 ;  /* 0x00000002310c7223 */ /* 0x000fe2000000000c */
[----:B------:R-:W-:Y:S01]  /*72d0*/  LOP3.LUT R2, R67, 0xffff0000, RZ, 0xc0, !PT ;  /* 0xffff000043027812 */ /* 0x000fe200078ec0ff */
[----:B------:R-:W-:Y:S01]  /*72e0*/  FFMA R13, R49, R3, R13 ;  /* 0x00000003310d7223 */ /* 0x000fe2000000000d */
[----:B------:R-:W-:Y:S01]  /*72f0*/  SHF.L.U32 R3, R73, 0x10, RZ ;  /* 0x0000001049037819 */ /* 0x000fe200000006ff */
[----:B------:R-:W-:Y:S01]  /*7300*/  FFMA R14, R49, R0, R14 ;  /* 0x00000000310e7223 */ /* 0x000fe2000000000e */
[C---:B------:R-:W-:Y:S01]  /*7310*/  SHF.L.U32 R0, R72.reuse, 0x10, RZ ;  /* 0x0000001048007819 */ /* 0x040fe200000006ff */
[----:B------:R-:W-:Y:S01]  /*7320*/  FMUL R19, R47, R19 ;  /* 0x000000132f137220 */ /* 0x000fe20000400000 */
[----:B------:R-:W-:Y:S01]  /*7330*/  F2FP.BF16.F32.PACK_AB R10, R13, R12 ;  /* 0x0000000c0d0a723e */ /* 0x000fe200000010ff */
[----:B------:R-:W-:Y:S01]  /*7340*/  FMUL R17, R47, R21 ;  /* 0x000000152f117220 */ /* 0x000fe20000400000 */
[----:B------:R-:W-:Y:S01]  /*7350*/  LOP3.LUT R5, R83, 0xffff0000, RZ, 0xc0, !PT ;  /* 0xffff000053057812 */ /* 0x000fe200078ec0ff */
[C---:B------:R-:W-:Y:S01]  /*7360*/  FFMA R19, R49.reuse, R2, R19 ;  /* 0x0000000231137223 */ /* 0x040fe20000000013 */
[----:B------:R-:W-:Y:S01]  /*7370*/  LOP3.LUT R2, R72, 0xffff0000, RZ, 0xc0, !PT ;  /* 0xffff000048027812 */ /* 0x000fe200078ec0ff */
[----:B------:R1:W-:Y:S01]  /*7380*/  STS.128 [R104+0x2000], R52 ;  /* 0x0020003468007388 */ /* 0x0003e20000000c00 */
[----:B------:R-:W-:Y:S01]  /*7390*/  FFMA R16, R49, R0, R16 ;  /* 0x0000000031107223 */ /* 0x000fe20000000010 */
[----:B------:R-:W-:Y:S01]  /*73a0*/  LOP3.LUT R0, R73, 0xffff0000, RZ, 0xc0, !PT ;  /* 0xffff000049007812 */ /* 0x000fe200078ec0ff */
[----:B------:R-:W-:Y:S01]  /*73b0*/  FMUL R18, R47, R22 ;  /* 0x000000162f127220 */ /* 0x000fe20000400000 */
[----:B------:R-:W-:Y:S01]  /*73c0*/  F2FP.BF16.F32.PACK_AB R11, R19, R14 ;  /* 0x0000000e130b723e */ /* 0x000fe200000010ff */
[----:B------:R-:W-:Y:S01]  /*73d0*/  FMUL R23, R47, R23 ;  /* 0x000000172f177220 */ /* 0x000fe20000400000 */
[C---:B------:R-:W-:Y:S01]  /*73e0*/  FFMA R17, R49.reuse, R2, R17 ;  /* 0x0000000231117223 */ /* 0x040fe20000000011 */
[C---:B------:R-:W-:Y:S01]  /*73f0*/  SHF.L.U32 R2, R74.reuse, 0x10, RZ ;  /* 0x000000104a027819 */ /* 0x040fe200000006ff */
[----:B------:R-:W-:Y:S01]  /*7400*/  FFMA R18, R49, R3, R18 ;  /* 0x0000000331127223 */ /* 0x000fe20000000012 */
[----:B------:R-:W-:Y:S01]  /*7410*/  SHF.L.U32 R3, R75, 0x10, RZ ;  /* 0x000000104b037819 */ /* 0x000fe200000006ff */
[----:B------:R1:W-:Y:S01]  /*7420*/  STS.128 [R103+0x2010], R8 ;  /* 0x0020100867007388 */ /* 0x0003e20000000c00 */
[----:B------:R-:W-:Y:S01]  /*7430*/  F2FP.BF16.F32.PACK_AB R16, R17, R16 ;  /* 0x000000101110723e */ /* 0x000fe200000010ff */
[----:B------:R-:W-:Y:S01]  /*7440*/  FFMA R23, R49, R0, R23 ;  /* 0x0000000031177223 */ /* 0x000fe20000000017 */
[----:B------:R-:W-:Y:S01]  /*7450*/  LOP3.LUT R0, R74, 0xffff0000, RZ, 0xc0, !PT ;  /* 0xffff00004a007812 */ /* 0x000fe200078ec0ff */
[C---:B------:R-:W-:Y:S01]  /*7460*/  FMUL R21, R47.reuse, R25 ;  /* 0x000000192f157220 */ /* 0x040fe20000400000 */
[----:B------:R-:W-:Y:S01]  /*7470*/  FMUL R22, R47, R26 ;  /* 0x0000001a2f167220 */ /* 0x000fe20000400000 */
[C---:B------:R-:W-:Y:S01]  /*7480*/  FFMA R20, R49.reuse, R2, R20 ;  /* 0x0000000231147223 */ /* 0x040fe20000000014 */
[C---:B------:R-:W-:Y:S01]  /*7490*/  SHF.L.U32 R2, R80.reuse, 0x10, RZ ;  /* 0x0000001050027819 */ /* 0x040fe200000006ff */
[----:B------:R-:W-:Y:S01]  /*74a0*/  FFMA R21, R49, R0, R21 ;  /* 0x0000000031157223 */ /* 0x000fe20000000015 */
[----:B------:R-:W-:Y:S01]  /*74b0*/  LOP3.LUT R0, R75, 0xffff0000, RZ, 0xc0, !PT ;  /* 0xffff00004b007812 */ /* 0x000fe200078ec0ff */
[----:B------:R-:W-:Y:S01]  /*74c0*/  FFMA R22, R49, R3, R22 ;  /* 0x0000000331167223 */ /* 0x000fe20000000016 */
[C---:B------:R-:W-:Y:S01]  /*74d0*/  FMUL R27, R47.reuse, R27 ;  /* 0x0000001b2f1b7220 */ /* 0x040fe20000400000 */
[----:B------:R-:W-:Y:S01]  /*74e0*/  LOP3.LUT R3, R80, 0xffff0000, RZ, 0xc0, !PT ;  /* 0xffff000050037812 */ /* 0x000fe200078ec0ff */
[C---:B------:R-:W-:Y:S01]  /*74f0*/  FMUL R25, R47.reuse, R29 ;  /* 0x0000001d2f197220 */ /* 0x040fe20000400000 */
[----:B------:R-:W-:Y:S01]  /*7500*/  FMUL R26, R47, R30 ;  /* 0x0000001e2f1a7220 */ /* 0x000fe20000400000 */
[C---:B------:R-:W-:Y:S01]  /*7510*/  FFMA R27, R49.reuse, R0, R27 ;  /* 0x00000000311b7223 */ /* 0x040fe2000000001b */
[----:B------:R-:W-:Y:S01]  /*7520*/  FFMA R24, R49, R2, R24 ;  /* 0x0000000231187223 */ /* 0x000fe20000000018 */
[----:B------:R-:W-:Y:S01]  /*7530*/  LOP3.LUT R0, R81, 0xffff0000, RZ, 0xc0, !PT ;  /* 0xffff000051007812 */ /* 0x000fe200078ec0ff */
[----:B------:R-:W-:Y:S01]  /*7540*/  FFMA R25, R49, R3, R25 ;  /* 0x0000000331197223 */ /* 0x000fe20000000019 */
[----:B------:R-:W-:Y:S01]  /*7550*/  FMUL R31, R47, R31 ;  /* 0x0000001f2f1f7220 */ /* 0x000fe20000400000 */
[C---:B------:R-:W-:Y:S01]  /*7560*/  SHF.L.U32 R2, R82.reuse, 0x10, RZ ;  /* 0x0000001052027819 */ /* 0x040fe200000006ff */
[----:B------:R-:W-:Y:S01]  /*7570*/  FFMA R26, R49, R4, R26 ;  /* 0x00000004311a7223 */ /* 0x000fe2000000001a */
[----:B------:R-:W-:Y:S01]  /*7580*/  LOP3.LUT R3, R82, 0xffff0000, RZ, 0xc0, !PT ;  /* 0xffff000052037812 */ /* 0x000fe200078ec0ff */
[----:B------:R-:W-:Y:S01]  /*7590*/  FMUL R29, R47, R33 ;  /* 0x000000212f1d7220 */ /* 0x000fe20000400000 */
[----:B------:R-:W-:Y:S01]  /*75a0*/  SHF.L.U32 R4, R83, 0x10, RZ ;  /* 0x0000001053047819 */ /* 0x000fe200000006ff */
[----:B------:R-:W-:Y:S01]  /*75b0*/  FMUL R30, R47, R34 ;  /* 0x000000222f1e7220 */ /* 0x000fe20000400000 */
[----:B------:R-:W-:Y:S01]  /*75c0*/  F2FP.BF16.F32.PACK_AB R17, R23, R18 ;  /* 0x000000121711723e */ /* 0x000fe200000010ff */
[----:B------:R-:W-:Y:S01]  /*75d0*/  FFMA R31, R49, R0, R31 ;  /* 0x00000000311f7223 */ /* 0x000fe2000000001f */
[----:B------:R-:W-:Y:S01]  /*75e0*/  FMUL R35, R47, R35 ;  /* 0x000000232f237220 */ /* 0x000fe20000400000 */
[----:B------:R-:W-:Y:S01]  /*75f0*/  F2FP.BF16.F32.PACK_AB R18, R21, R20 ;  /* 0x000000141512723e */ /* 0x000fe200000010ff */
[----:B------:R-:W-:Y:S01]  /*7600*/  FFMA R28, R49, R2, R28 ;  /* 0x00000002311c7223 */ /* 0x000fe2000000001c */
[----:B------:R-:W-:Y:S01]  /*7610*/  F2FP.BF16.F32.PACK_AB R19, R27, R22 ;  /* 0x000000161b13723e */ /* 0x000fe200000010ff */
[C---:B------:R-:W-:Y:S01]  /*7620*/  FFMA R29, R49.reuse, R3, R29 ;  /* 0x00000003311d7223 */ /* 0x040fe2000000001d */
[C---:B------:R-:W-:Y:S01]  /*7630*/  FFMA R30, R49.reuse, R4, R30 ;  /* 0x00000004311e7223 */ /* 0x040fe2000000001e */
[----:B------:R-:W-:Y:S01]  /*7640*/  FFMA R35, R49, R5, R35 ;  /* 0x0000000531237223 */ /* 0x000fe20000000023 */
[----:B------:R-:W-:Y:S01]  /*7650*/  F2FP.BF16.F32.PACK_AB R24, R25, R24 ;  /* 0x000000181918723e */ /* 0x000fe200000010ff */
[----:B------:R1:W-:Y:S01]  /*7660*/  STS.128 [R102+0x2020], R16 ;  /* 0x0020201066007388 */ /* 0x0003e20000000c00 */
[----:B------:R-:W-:Y:S02]  /*7670*/  F2FP.BF16.F32.PACK_AB R25, R31, R26 ;  /* 0x0000001a1f19723e */ /* 0x000fe400000010ff */
[----:B------:R-:W-:Y:S02]  /*7680*/  F2FP.BF16.F32.PACK_AB R26, R29, R28 ;  /* 0x0000001c1d1a723e */ /* 0x000fe400000010ff */
[----:B------:R-:W-:Y:S02]  /*7690*/  F2FP.BF16.F32.PACK_AB R27, R35, R30 ;  /* 0x0000001e231b723e */ /* 0x000fe400000010ff */
[----:B------:R-:W-:Y:S02]  /*76a0*/  LEA R0, R60, UR48, 0x3 ;  /* 0x000000303c007c11 */ /* 0x000fe4000f8e18ff */
[----:B------:R-:W-:Y:S01]  /*76b0*/  @P6 SHF.L.U32 R2, R101, 0x1f, RZ ;  /* 0x0000001f65026819 */ /* 0x000fe200000006ff */
        /* <DEDUP_REMOVED lines=9> */
[----:B------:R-:W-:Y:S02]  /*7750*/  UIADD3 UR8, UP0, UPT, UR52, 0x680, URZ ;  /* 0x0000068034087890 */ /* 0x000fe4000ff1e0ff */
[----:B------:R-:W-:Y:S02]  /*7760*/  UIADD3 UR5, UPT, UPT, UR41, 0x20, URZ ;  /* 0x0000002029057890 */ /* 0x000fe4000fffe0ff */
[----:B------:R-:W-:Y:S02]  /*7770*/  UIADD3 UR4, UPT, UPT, UR48, 0x2200, URZ ;  /* 0x0000220030047890 */ /* 0x000fe4000fffe0ff */
[----:B------:R-:W-:Y:S01]  /*7780*/  UIADD3.X UR9, UPT, UPT, URZ, UR53, URZ, UP0, !UPT ;  /* 0x00000035ff097290 */ /* 0x000fe200087fe4ff */
[----:B------:R-:W-:Y:S01]  /*7790*/  UMOV UR6, UR42 ;  /* 0x0000002a00067c82 */ /* 0x000fe20008000000 */
[----:B------:R-:W-:Y:S07]  /*77a0*/  UMOV UR7, UR36 ;  /* 0x0000002400077c82 */ /* 0x000fee0008000000 */
[----:B------:R2:W-:Y:S01]  /*77b0*/  UTMASTG.3D [UR4], [UR8] ;  /* 0x00000004080073b5 */ /* 0x0005e20008010000 */
[----:B------:R0:W-:Y:S01]  /*77c0*/  UTMACMDFLUSH ;  /* 0x00000000000079b7 */ /* 0x0001e20000000000 */
[----:B--2---:R-:W-:Y:S04]  /*77d0*/  DEPBAR.LE SB0, 0x1 ;  /* 0x000080400000791a */ /* 0x004fe80000000000 */
.L_x_125:
[----:B------:R-:W-:Y:S05]  /*77e0*/  BSYNC.RECONVERGENT B0 ;  /* 0x0000000000007941 */ /* 0x000fea0003800200 */
.L_x_124:
[----:B------:R-:W-:Y:S01]  /*77f0*/  BAR.SYNC.DEFER_BLOCKING 0x1, 0x80 ;  /* 0x0042000000007b1d */ /* 0x000fe20000010000 */
[----:B------:R-:W-:Y:S04]  /*7800*/  UIADD3 UR40, UPT, UPT, UR51, 0x1, URZ ;  /* 0x0000000133287890 */ /* 0x000fe8000fffe0ff */
[----:B------:R-:W-:Y:S04]  /*7810*/  UISETP.NE.AND UP0, UPT, UR40, 0x4, UPT ;  /* 0x000000042800788c */ /* 0x000fe8000bf05270 */
[----:B------:R-:W-:Y:S01]  /*7820*/  USEL UR40, UR40, URZ, UP0 ;  /* 0x000000ff28287287 */ /* 0x000fe20008000000 */
[----:B------:R2:W-:Y:S01]  /*7830*/  @P6 SYNCS.ARRIVE.TRANS64.RED.A1T0 RZ, [R63+URZ], RZ ;  /* 0x000000ff3fff69a7 */ /* 0x0005e200081004ff */
[----:B------:R-:W-:Y:S01]  /*7840*/  BSSY B1, `(.L_x_126) ;  /* 0x0000017000017945 */ /* 0x000fe20003800000 */
[----:B------:R-:W4:Y:S02]  /*7850*/  @P6 SYNCS.PHASECHK.TRANS64.TRYWAIT P0, [R0+URZ+0x30], R2 ;  /* 0x00003002000065a7 */ /* 0x000f2400080011ff */
[----:B----4-:R-:W-:Y:S01]  /*7860*/  @P6 SEL R61, RZ, 0x1, !P0 ;  /* 0x00000001ff3d6807 */ /* 0x010fe20004000000 */
[----:B--2---:R-:W-:Y:S06]  /*7870*/  @!P6 BRA `(.L_x_127) ;  /* 0x00000000004ce947 */ /* 0x004fec0003800000 */
        /* <DEDUP_REMOVED lines=9> */
[----:B------:R-:W-:Y:S04]  /*7910*/  SHF.L.U32 R6, R101, 0x1f, RZ ;  /* 0x0000001f65067819 */ /* 0x000fe800000006ff */
[----:B------:R-:W2:Y:S02]  /*7920*/  SYNCS.PHASECHK.TRANS64.TRYWAIT P0, [R0+URZ+0x30], R6 ;  /* 0x00003006000075a7 */ /* 0x000ea400080011ff */
[----:B--2---:R-:W-:Y:S05]  /*7930*/  @!P0 BRA `(.L_x_130) ;  /* 0x0000002400988947 */ /* 0x004fea0003800000 */
.L_x_129:
[----:B------:R-:W-:Y:S05]  /*7940*/  BSYNC B0 ;  /* 0x0000000000007941 */ /* 0x000fea0003800000 */
.L_x_128:
[----:B------:R-:W-:Y:S02]  /*7950*/  ISETP.NE.AND P0, PT, R62, RZ, PT ;  /* 0x000000ff3e00720c */ /* 0x000fe40003f05270 */
[----:B------:R-:W-:Y:S11]  /*7960*/  IADD3 R60, PT, PT, R60, 0x1, RZ ;  /* 0x000000013c3c7810 */ /* 0x000ff60007ffe0ff */
[----:B------:R4:W1:Y:S04]  /*7970*/  @P0 LDS.128 R56, [R5] ;  /* 0x0000000005380984 */ /* 0x0008680000000c00 */
[----:B------:R4:W1:Y:S04]  /*7980*/  @P0 LDS.128 R64, [R4+0x10] ;  /* 0x0000100004400984 */ /* 0x0008680000000c00 */
[----:B------:R4:W1:Y:S04]  /*7990*/  @P0 LDS.128 R72, [R3+0x20] ;  /* 0x0000200003480984 */ /* 0x0008680000000c00 */
[----:B------:R4:W1:Y:S02]  /*79a0*/  @P0 LDS.128 R80, [R2+0x30] ;  /* 0x0000300002500984 */ /* 0x0008640000000c00 */
.L_x_127:
[----:B------:R-:W-:Y:S05]  /*79b0*/  BSYNC B1 ;  /* 0x0000000000017941 */ /* 0x000fea0003800000 */
.L_x_126:
        /* <DEDUP_REMOVED lines=21> */
.L_x_131:
        /* <DEDUP_REMOVED lines=146> */
.L_x_133:
[----:B------:R-:W-:Y:S05]  /*8430*/  BSYNC.RECONVERGENT B0 ;  /* 0x0000000000007941 */ /* 0x000fea0003800200 */
.L_x_132:
        /* <DEDUP_REMOVED lines=21> */
.L_x_137:
[----:B------:R-:W-:Y:S05]  /*8590*/  BSYNC B0 ;  /* 0x0000000000007941 */ /* 0x000fea0003800000 */
.L_x_136:
[----:B------:R-:W-:Y:S11]  /*85a0*/  ISETP.NE.AND P0, PT, R62, RZ, PT ;  /* 0x000000ff3e00720c */ /* 0x000ff60003f05270 */
[----:B------:R-:W-:Y:S02]  /*85b0*/  @!UPT UIADD3 URZ, UPT, UPT, URZ, URZ, URZ ;  /* 0x000000fffffff290 */ /* 0x000fe4000fffe0ff */
[----:B------:R4:W1:Y:S04]  /*85c0*/  @P0 LDS.128 R56, [R4] ;  /* 0x0000000004380984 */ /* 0x0008680000000c00 */
[----:B------:R4:W1:Y:S04]  /*85d0*/  @P0 LDS.128 R64, [R3+0x10] ;  /* 0x0000100003400984 */ /* 0x0008680000000c00 */
[----:B------:R4:W1:Y:S04]  /*85e0*/  @P0 LDS.128 R72, [R2+0x20] ;  /* 0x0000200002480984 */ /* 0x0008680000000c00 */
[----:B------:R4:W1:Y:S02]  /*85f0*/  @P0 LDS.128 R80, [R60+0x30] ;  /* 0x000030003c500984 */ /* 0x0008640000000c00 */
.L_x_135:
[----:B------:R-:W-:Y:S05]  /*8600*/  BSYNC B1 ;  /* 0x0000000000017941 */ /* 0x000fea0003800000 */
.L_x_134:
        /* <DEDUP_REMOVED lines=21> */
.L_x_139:
[----:B------:R-:W-:Y:S01]  /*8760*/  ISETP.NE.AND P0, PT, R106, RZ, PT ;  /* 0x000000ff6a00720c */ /* 0x000fe20003f05270 */
[----:B------:R-:W-:Y:S05]  /*8770*/  WARPSYNC.ALL ;  /* 0x0000000000007948 */ /* 0x000fea0003800000 */
[----:B------:R-:W-:Y:S01]  /*8780*/  R2UR UR4, R48 ;  /* 0x00000000300472ca */ /* 0x000fe200000e0000 */
[----:B------:R-:W-:Y:S01]  /*8790*/  BSSY.RECONVERGENT B0, `(.L_x_140) ;  /* 0x000008b000007945 */ /* 0x000fe20003800200 */
[C---:B-1----:R-:W-:Y:S02]  /*87a0*/  SHF.L.U32 R48, R56.reuse, 0x10, RZ ;  /* 0x0000001038307819 */ /* 0x042fe400000006ff */
[----:B------:R-:W-:Y:S02]  /*87b0*/  LOP3.LUT R50, R56, 0xffff0000, RZ, 0xc0, !PT ;  /* 0xffff000038327812 */ /* 0x000fe400078ec0ff */
[C---:B------:R-:W-:Y:S02]  /*87c0*/  SHF.L.U32 R51, R57.reuse, 0x10, RZ ;  /* 0x0000001039337819 */ /* 0x040fe400000006ff */
[----:B------:R-:W-:Y:S02]  /*87d0*/  LOP3.LUT R52, R57, 0xffff0000, RZ, 0xc0, !PT ;  /* 0xffff000039347812 */ /* 0x000fe400078ec0ff */
[C---:B------:R-:W-:Y:S02]  /*87e0*/  SHF.L.U32 R53, R58.reuse, 0x10, RZ ;  /* 0x000000103a357819 */ /* 0x040fe400000006ff */
[----:B------:R-:W-:Y:S01]  /*87f0*/  LOP3.LUT R54, R58, 0xffff0000, RZ, 0xc0, !PT ;  /* 0xffff00003a367812 */ /* 0x000fe200078ec0ff */
[----:B----4-:R-:W1:Y:S01]  /*8800*/  LDTM.x32 R4, tmem[UR4+0x60] ;  /* 0x00006004000479ee */ /* 0x010e6200082c0000 */
[C---:B------:R-:W-:Y:S01]  /*8810*/  SHF.L.U32 R55, R59.reuse, 0x10, RZ ;  /* 0x000000103b377819 */ /* 0x040fe200000006ff */
[----:B------:R-:W-:Y:S01]  /*8820*/  NOP ;  /* 0x0000000000007918 */ /* 0x000fe20000000000 */
[----:B------:R-:W-:Y:S02]  /*8830*/  LOP3.LUT R56, R59, 0xffff0000, RZ, 0xc0, !PT ;  /* 0xffff00003b387812 */ /* 0x000fe400078ec0ff */
[C---:B------:R-:W-:Y:S02]  /*8840*/  SHF.L.U32 R57, R64.reuse, 0x10, RZ ;  /* 0x0000001040397819 */ /* 0x040fe400000006ff */
[----:B------:R-:W-:Y:S02]  /*8850*/  LOP3.LUT R58, R64, 0xffff0000, RZ, 0xc0, !PT ;  /* 0xffff0000403a7812 */ /* 0x000fe400078ec0ff */
[C---:B------:R-:W-:Y:S02]  /*8860*/  SHF.L.U32 R59, R65.reuse, 0x10, RZ ;  /* 0x00000010413b7819 */ /* 0x040fe400000006ff */
[----:B------:R-:W-:Y:S02]  /*8870*/  LOP3.LUT R60, R65, 0xffff0000, RZ, 0xc0, !PT ;  /* 0xffff0000413c7812 */ /* 0x000fe400078ec0ff */
[C---:B------:R-:W-:Y:S02]  /*8880*/  SHF.L.U32 R61, R66.reuse, 0x10, RZ ;  /* 0x00000010423d7819 */ /* 0x040fe400000006ff */
[----:B------:R-:W-:Y:S02]  /*8890*/  LOP3.LUT R62, R66, 0xffff0000, RZ, 0xc0, !PT ;  /* 0xffff0000423e7812 */ /* 0x000fe400078ec0ff */
[C---:B------:R-:W-:Y:S02]  /*88a0*/  SHF.L.U32 R63, R67.reuse, 0x10, RZ ;  /* 0x00000010433f7819 */ /* 0x040fe400000006ff */
[----:B------:R-:W-:Y:S02]  /*88b0*/  IADD3 R112, PT, PT, R112, 0xc0, RZ ;  /* 0x000000c070707810 */ /* 0x000fe40007ffe0ff */
[----:B------:R-:W-:Y:S02]  /*88c0*/  LOP3.LUT R64, R67, 0xffff0000, RZ, 0xc0, !PT ;  /* 0xffff000043407812 */ /* 0x000fe400078ec0ff */
[C---:B------:R-:W-:Y:S01]  /*88d0*/  SHF.L.U32 R65, R72.reuse, 0x10, RZ ;  /* 0x0000001048417819 */ /* 0x040fe200000006ff */
[C---:B-1----:R-:W-:Y:S01]  /*88e0*/  FMUL R4, R47.reuse, R4 ;  /* 0x000000042f047220 */ /* 0x042fe20000400000 */
[----:B------:R-:W-:Y:S01]  /*88f0*/  LOP3.LUT R66, R72, 0xffff0000, RZ, 0xc0, !PT ;  /* 0xffff000048427812 */ /* 0x000fe200078ec0ff */
[----:B------:R-:W-:Y:S01]  /*8900*/  FMUL R5, R47, R5 ;  /* 0x000000052f057220 */ /* 0x000fe20000400000 */
[----:B------:R-:W-:Y:S01]  /*8910*/  LOP3.LUT R112, R112, 0xfefffff8, RZ, 0xc0, !PT ;  /* 0xfefffff870707812 */ /* 0x000fe200078ec0ff */
[----:B------:R-:W-:Y:S01]  /*8920*/  FFMA R4, R49, R48, R4 ;  /* 0x0000003031047223 */ /* 0x000fe20000000004 */
[----:B------:R-:W-:Y:S01]  /*8930*/  FMUL R6, R47, R6 ;  /* 0x000000062f067220 */ /* 0x000fe20000400000 */
[----:B------:R-:W-:Y:S01]  /*8940*/  FFMA R5, R49, R50, R5 ;  /* 0x0000003231057223 */ /* 0x000fe20000000005 */
[----:B------:R-:W-:Y:S01]  /*8950*/  SHF.L.U32 R67, R73, 0x10, RZ ;  /* 0x0000001049437819 */ /* 0x000fe200000006ff */
[----:B------:R1:W-:Y:S01]  /*8960*/  SYNCS.ARRIVE.TRANS64.RED.A1T0 RZ, [R112+URZ], RZ ;  /* 0x000000ff70ff79a7 */ /* 0x0003e200081004ff */
[----:B------:R-:W-:Y:S01]  /*8970*/  FFMA R6, R49, R51, R6 ;  /* 0x0000003331067223 */ /* 0x000fe20000000006 */
[----:B------:R-:W-:Y:S01]  /*8980*/  FMUL R7, R47, R7 ;  /* 0x000000072f077220 */ /* 0x000fe20000400000 */
[----:B------:R-:W-:Y:S01]  /*8990*/  F2FP.BF16.F32.PACK_AB R4, R5, R4 ;  /* 0x000000040504723e */ /* 0x000fe200000010ff */
[C---:B------:R-:W-:Y:S01]  /*89a0*/  FMUL R8, R47.reuse, R8 ;  /* 0x000000082f087220 */ /* 0x040fe20000400000 */
[----:B------:R-:W-:Y:S01]  /*89b0*/  FMUL R9, R47, R9 ;  /* 0x000000092f097220 */ /* 0x000fe20000400000 */
[----:B------:R-:W-:Y:S01]  /*89c0*/  LOP3.LUT R68, R73, 0xffff0000, RZ, 0xc0, !PT ;  /* 0xffff000049447812 */ /* 0x000fe200078ec0ff */
[C---:B------:R-:W-:Y:S01]  /*89d0*/  FFMA R7, R49.reuse, R52, R7 ;  /* 0x0000003431077223 */ /* 0x040fe20000000007 */
[C---:B------:R-:W-:Y:S01]  /*89e0*/  FFMA R8, R49.reuse, R53, R8 ;  /* 0x0000003531087223 */ /* 0x040fe20000000008 */
[C---:B------:R-:W-:Y:S01]  /*89f0*/  SHF.L.U32 R69, R74.reuse, 0x10, RZ ;  /* 0x000000104a457819 */ /* 0x040fe200000006ff */
[----:B------:R-:W-:Y:S01]  /*8a00*/  FFMA R9, R49, R54, R9 ;  /* 0x0000003631097223 */ /* 0x000fe20000000009 */
[----:B------:R-:W-:Y:S01]  /*8a10*/  FMUL R10, R47, R10 ;  /* 0x0000000a2f0a7220 */ /* 0x000fe20000400000 */
[----:B------:R-:W-:Y:S01]  /*8a20*/  F2FP.BF16.F32.PACK_AB R5, R7, R6 ;  /* 0x000000060705723e */ /* 0x000fe200000010ff */
[C---:B------:R-:W-:Y:S01]  /*8a30*/  FMUL R11, R47.reuse, R11 ;  /* 0x0000000b2f0b7220 */ /* 0x040fe20000400000 */
[----:B------:R-:W-:Y:S01]  /*8a40*/  FMUL R0, R47, R12 ;  /* 0x0000000c2f007220 */ /* 0x000fe20000400000 */
[----:B------:R-:W-:Y:S01]  /*8a50*/  F2FP.BF16.F32.PACK_AB R6, R9, R8 ;  /* 0x000000080906723e */ /* 0x000fe200000010ff */
[C---:B------:R-:W-:Y:S01]  /*8a60*/  FFMA R10, R49.reuse, R55, R10 ;  /* 0x00000037310a7223 */ /* 0x040fe2000000000a */
[C---:B------:R-:W-:Y:S01]  /*8a70*/  FFMA R11, R49.reuse, R56, R11 ;  /* 0x00000038310b7223 */ /* 0x040fe2000000000b */
[----:B------:R-:W-:Y:S01]  /*8a80*/  LOP3.LUT R70, R74, 0xffff0000, RZ, 0xc0, !PT ;  /* 0xffff00004a467812 */ /* 0x000fe200078ec0ff */
[----:B------:R-:W-:Y:S01]  /*8a90*/  FFMA R0, R49, R57, R0 ;  /* 0x0000003931007223 */ /* 0x000fe20000000000 */
[----:B------:R-:W-:Y:S01]  /*8aa0*/  FMUL R2, R47, R13 ;  /* 0x0000000d2f027220 */ /* 0x000fe20000400000 */
[----:B------:R-:W-:Y:S01]  /*8ab0*/  SHF.L.U32 R71, R75, 0x10, RZ ;  /* 0x000000104b477819 */ /* 0x000fe200000006ff */
[----:B------:R-:W-:Y:S01]  /*8ac0*/  FMUL R3, R47, R14 ;  /* 0x0000000e2f037220 */ /* 0x000fe20000400000 */
[----:B------:R-:W-:Y:S01]  /*8ad0*/  F2FP.BF16.F32.PACK_AB R7, R11, R10 ;  /* 0x0000000a0b07723e */ /* 0x000fe200000010ff */
[----:B------:R-:W-:Y:S01]  /*8ae0*/  FFMA R2, R49, R58, R2 ;  /* 0x0000003a31027223 */ /* 0x000fe20000000002 */
[C---:B------:R-:W-:Y:S01]  /*8af0*/  FMUL R15, R47.reuse, R15 ;  /* 0x0000000f2f0f7220 */ /* 0x040fe20000400000 */
[C---:B------:R-:W-:Y:S01]  /*8b00*/  FMUL R12, R47.reuse, R16 ;  /* 0x000000102f0c7220 */ /* 0x040fe20000400000 */
[----:B------:R-:W-:Y:S01]  /*8b10*/  FMUL R13, R47, R17 ;  /* 0x000000112f0d7220 */ /* 0x000fe20000400000 */
[----:B------:R1:W-:Y:S01]  /*8b20*/  STS.128 [R104+0x6000], R4 ;  /* 0x0060000468007388 */ /* 0x0003e20000000c00 */
[----:B------:R-:W-:Y:S01]  /*8b30*/  LOP3.LUT R72, R75, 0xffff0000, RZ, 0xc0, !PT ;  /* 0xffff00004b487812 */ /* 0x000fe200078ec0ff */
[C---:B------:R-:W-:Y:S01]  /*8b40*/  FFMA R3, R49.reuse, R59, R3 ;  /* 0x0000003b31037223 */ /* 0x040fe20000000003 */
[----:B------:R-:W-:Y:S01]  /*8b50*/  SHF.L.U32 R73, R80, 0x10, RZ ;  /* 0x0000001050497819 */ /* 0x000fe200000006ff */
[C---:B------:R-:W-:Y:S01]  /*8b60*/  FFMA R15, R49.reuse, R60, R15 ;  /* 0x0000003c310f7223 */ /* 0x040fe2000000000f */
[----:B------:R-:W-:Y:S01]  /*8b70*/  F2FP.BF16.F32.PACK_AB R8, R2, R0 ;  /* 0x000000000208723e */ /* 0x000fe200000010ff */
[C---:B------:R-:W-:Y:S01]  /*8b80*/  FFMA R12, R49.reuse, R61, R12 ;  /* 0x0000003d310c7223 */ /* 0x040fe2000000000c */
[----:B------:R-:W-:Y:S01]  /*8b90*/  FFMA R13, R49, R62, R13 ;  /* 0x0000003e310d7223 */ /* 0x000fe2000000000d */
[C---:B------:R-:W-:Y:S01]  /*8ba0*/  FMUL R14, R47.reuse, R18 ;  /* 0x000000122f0e7220 */ /* 0x040fe20000400000 */
[C---:B------:R-:W-:Y:S01]  /*8bb0*/  FMUL R19, R47.reuse, R19 ;  /* 0x000000132f137220 */ /* 0x040fe20000400000 */
[C---:B------:R-:W-:Y:S01]  /*8bc0*/  FMUL R16, R47.reuse, R20 ;  /* 0x000000142f107220 */ /* 0x040fe20000400000 */
[----:B------:R-:W-:Y:S01]  /*8bd0*/  FMUL R17, R47, R21 ;  /* 0x000000152f117220 */ /* 0x000fe20000400000 */
[----:B------:R-:W-:Y:S01]  /*8be0*/  FFMA R14, R49, R63, R14 ;  /* 0x0000003f310e7223 */ /* 0x000fe2000000000e */
        /* <DEDUP_REMOVED lines=11> */
[----:B------:R-:W-:Y:S01]  /*8ca0*/  F2FP.BF16.F32.PACK_AB R9, R15, R3 ;  /* 0x000000030f09723e */ /* 0x000fe200000010ff */
[----:B------:R-:W-:Y:S01]  /*8cb0*/  FFMA R20, R49, R69, R20 ;  /* 0x0000004531147223 */ /* 0x000fe20000000014 */
[----:B------:R-:W-:Y:S01]  /*8cc0*/  F2FP.BF16.F32.PACK_AB R10, R13, R12 ;  /* 0x0000000c0d0a723e */ /* 0x000fe200000010ff */
[----:B------:R-:W-:Y:S01]  /*8cd0*/  FMUL R24, R47, R28 ;  /* 0x0000001c2f187220 */ /* 0x000fe20000400000 */
[----:B------:R-:W-:Y:S01]  /*8ce0*/  F2FP.BF16.F32.PACK_AB R11, R19, R14 ;  /* 0x0000000e130b723e */ /* 0x000fe200000010ff */
[----:B------:R-:W-:Y:S01]  /*8cf0*/  FFMA R21, R49, R70, R21 ;  /* 0x0000004631157223 */ /* 0x000fe20000000015 */
[----:B------:R-:W-:Y:S01]  /*8d00*/  LOP3.LUT R74, R80, 0xffff0000, RZ, 0xc0, !PT ;  /* 0xffff0000504a7812 */ /* 0x000fe200078ec0ff */
[----:B------:R-:W-:Y:S01]  /*8d10*/  FMUL R25, R47, R29 ;  /* 0x0000001d2f197220 */ /* 0x000fe20000400000 */
[----:B------:R-:W-:Y:S01]  /*8d20*/  SHF.L.U32 R75, R81, 0x10, RZ ;  /* 0x00000010514b7819 */ /* 0x000fe200000006ff */
[----:B------:R1:W-:Y:S01]  /*8d30*/  STS.128 [R103+0x6010], R8 ;  /* 0x0060100867007388 */ /* 0x0003e20000000c00 */
[----:B------:R-:W-:Y:S01]  /*8d40*/  FFMA R22, R49, R71, R22 ;  /* 0x0000004731167223 */ /* 0x000fe20000000016 */
[----:B------:R-:W-:Y:S01]  /*8d50*/  LOP3.LUT R76, R81, 0xffff0000, RZ, 0xc0, !PT ;  /* 0xffff0000514c7812 */ /* 0x000fe200078ec0ff */
[----:B------:R-:W-:Y:S01]  /*8d60*/  FMUL R26, R47, R30 ;  /* 0x0000001e2f1a7220 */ /* 0x000fe20000400000 */
[----:B------:R-:W-:Y:S01]  /*8d70*/  FFMA R27, R49, R72, R27 ;  /* 0x00000048311b7223 */ /* 0x000fe2000000001b */
[C---:B------:R-:W-:Y:S01]  /*8d80*/  SHF.L.U32 R77, R82.reuse, 0x10, RZ ;  /* 0x00000010524d7819 */ /* 0x040fe200000006ff */
[----:B------:R-:W-:Y:S01]  /*8d90*/  FMUL R31, R47, R31 ;  /* 0x0000001f2f1f7220 */ /* 0x000fe20000400000 */
[----:B------:R-:W-:Y:S01]  /*8da0*/  FFMA R24, R49, R73, R24 ;  /* 0x0000004931187223 */ /* 0x000fe20000000018 */
[----:B------:R-:W-:Y:S01]  /*8db0*/  LOP3.LUT R78, R82, 0xffff0000, RZ, 0xc0, !PT ;  /* 0xffff0000524e7812 */ /* 0x000fe200078ec0ff */
[----:B------:R-:W-:Y:S01]  /*8dc0*/  FMUL R28, R47, R32 ;  /* 0x000000202f1c7220 */ /* 0x000fe20000400000 */
[----:B------:R-:W-:Y:S01]  /*8dd0*/  FFMA R25, R49, R74, R25 ;  /* 0x0000004a31197223 */ /* 0x000fe20000000019 */
[----:B------:R-:W-:Y:S01]  /*8de0*/  SHF.L.U32 R79, R83, 0x10, RZ ;  /* 0x00000010534f7819 */ /* 0x000fe200000006ff */
[----:B------:R-:W-:Y:S01]  /*8df0*/  FMUL R29, R47, R33 ;  /* 0x000000212f1d7220 */ /* 0x000fe20000400000 */
[----:B------:R-:W-:Y:S01]  /*8e00*/  F2FP.BF16.F32.PACK_AB R16, R17, R16 ;  /* 0x000000101110723e */ /* 0x000fe200000010ff */
[----:B------:R-:W-:Y:S01]  /*8e10*/  FFMA R26, R49, R75, R26 ;  /* 0x0000004b311a7223 */ /* 0x000fe2000000001a */
[----:B------:R-:W-:Y:S01]  /*8e20*/  LOP3.LUT R80, R83, 0xffff0000, RZ, 0xc0, !PT ;  /* 0xffff000053507812 */ /* 0x000fe200078ec0ff */
        /* <DEDUP_REMOVED lines=33> */
.L_x_141:
[----:B------:R-:W-:Y:S05]  /*9040*/  BSYNC.RECONVERGENT B0 ;  /* 0x0000000000007941 */ /* 0x000fea0003800200 */
.L_x_140:
[----:B------:R-:W-:Y:S01]  /*9050*/  BAR.SYNC.DEFER_BLOCKING 0x1, 0x80 ;  /* 0x0042000000007b1d */ /* 0x000fe20000010000 */
[----:B------:R-:W-:Y:S01]  /*9060*/  UISETP.NE.AND UP0, UPT, UR49, -0x4, UPT ;  /* 0xfffffffc3100788c */ /* 0x000fe2000bf05270 */
[----:B------:R-:W-:Y:S08]  /*9070*/  IADD3 R45, PT, PT, R45, 0x1, RZ ;  /* 0x000000012d2d7810 */ /* 0x000ff00007ffe0ff */
[----:B------:R-:W-:Y:S05]  /*9080*/  BRA.U !UP0, `(.L_x_142) ;  /* 0x0000000108287547 */ /* 0x000fea000b800000 */
[----:B------:R-:W-:Y:S01]  /*9090*/  ISETP.NE.AND P0, PT, R111, RZ, PT ;  /* 0x000000ff6f00720c */ /* 0x000fe20003f05270 */
[----:B------:R-:W-:Y:S01]  /*90a0*/  IMAD.U32 R2, RZ, RZ, UR51 ;  /* 0x00000033ff027e24 */ /* 0x000fe2000f8e00ff */
[----:B------:R-:W-:Y:S01]  /*90b0*/  UIADD3 UR51, UPT, UPT, UR51, 0x1, URZ ;  /* 0x0000000133337890 */ /* 0x000fe2000fffe0ff */
[----:B------:R-:W-:Y:S03]  /*90c0*/  IMAD.U32 R0, RZ, RZ, UR37 ;  /* 0x00000025ff007e24 */ /* 0x000fe6000f8e00ff */
[----:B------:R-:W-:Y:S04]  /*90d0*/  UISETP.NE.AND UP0, UPT, UR51, 0x4, UPT ;  /* 0x000000043300788c */ /* 0x000fe8000bf05270 */
[----:B------:R-:W-:Y:S03]  /*90e0*/  USEL UR51, UR51, URZ, UP0 ;  /* 0x000000ff33337287 */ /* 0x000fe60008000000 */
[----:B------:R-:W-:Y:S05]  /*90f0*/  @P0 LEA R2, R2, UR48, 0x3 ;  /* 0x0000003002020c11 */ /* 0x000fea000f8e18ff */
[----:B------:R-:W-:Y:S05]  /*9100*/  @P0 VIADD R2, R2, 0x50 ;  /* 0x0000005002020836 */ /* 0x000fea0000000000 */
[----:B------:R-:W-:Y:S04]  /*9110*/  @P0 PRMT R0, R0, 0x654, R2 ;  /* 0x0000065400000816 */ /* 0x000fe80000000002 */
[----:B------:R2:W-:Y:S03]  /*9120*/  @P0 SYNCS.ARRIVE.TRANS64.RED.A1T0 RZ, [R0+URZ], RZ ;  /* 0x000000ff00ff09a7 */ /* 0x0005e600081004ff */
.L_x_142:
[----:B------:R-:W-:Y:S01]  /*9130*/  ISETP.NE.AND P2, PT, R107, RZ, PT ;  /* 0x000000ff6b00720c */ /* 0x000fe20003f45270 */
[----:B------:R-:W-:Y:S01]  /*9140*/  UIADD3 UR49, UPT, UPT, UR49, 0x4, URZ ;  /* 0x0000000431317890 */ /* 0x000fe2000fffe0ff */
[----:B------:R-:W-:Y:S01]  /*9150*/  ISETP.NE.AND P0, PT, R109, 0x2, PT ;  /* 0x000000026d00780c */ /* 0x000fe20003f05270 */
[----:B------:R-:W-:Y:S01]  /*9160*/  IMAD.IADD R15, R43, 0x1, R90 ;  /* 0x000000012b0f7824 */ /* 0x000fe200078e025a */
[----:B------:R-:W-:Y:S01]  /*9170*/  ISETP.NE.AND P1, PT, R45, 0x4, PT ;  /* 0x000000042d00780c */ /* 0x000fe20003f25270 */
[----:B------:R-:W-:Y:S01]  /*9180*/  IMAD.IADD R14, R44, 0x1, R91 ;  /* 0x000000012c0e7824 */ /* 0x000fe200078e025b */
[----:B------:R-:W-:Y:S02]  /*9190*/  SEL R2, RZ, 0x1, P0 ;  /* 0x00000001ff027807 */ /* 0x000fe40000000000 */
[----:B--2---:R-:W-:Y:S02]  /*91a0*/  SEL R0, RZ, 0x1, P1 ;  /* 0x00000001ff007807 */ /* 0x004fe40000800000 */
[----:B------:R-:W-:Y:S02]  /*91b0*/  LOP3.LUT R99, R99, R2, RZ, 0x3c, !PT ;  /* 0x0000000263637212 */ /* 0x000fe400078e3cff */
[----:B------:R-:W-:Y:S02]  /*91c0*/  LOP3.LUT R100, R100, R0, RZ, 0x3c, !PT ;  /* 0x0000000064647212 */ /* 0x000fe400078e3cff */
[----:B------:R-:W-:Y:S02]  /*91d0*/  @P2 R2UR UR36, R98 ;  /* 0x00000000622422ca */ /* 0x000fe400000e0000 */
[----:B------:R-:W-:Y:S02]  /*91e0*/  SEL R109, R109, RZ, P0 ;  /* 0x000000ff6d6d7207 */ /* 0x000fe40000000000 */
[----:B------:R-:W-:Y:S01]  /*91f0*/  SEL R45, R45, RZ, P1 ;  /* 0x000000ff2d2d7207 */ /* 0x000fe20000800000 */
[----:B------:R-:W-:Y:S10]  /*9200*/  @P2 BRA `(.L_x_143) ;  /* 0xffffffc000542947 */ /* 0x000ff4000383ffff */
[----:B------:R-:W-:-:S09]  /*9210*/  UISETP.NE.AND UP0, UPT, UR50, URZ, UPT ;  /* 0x000000ff3200728c */ /* 0x000fd2000bf05270 */
[----:B------:R-:W-:Y:S05]  /*9220*/  BRA.U !UP0, `(.L_x_144) ;  /* 0x0000000108487547 */ /* 0x000fea000b800000 */
[----:B------:R-:W2:Y:S02]  /*9230*/  LDCU.64 UR4, c[0x0][0x890] ;  /* 0x00011200ff0477ac */ /* 0x000ea40008000a00 */
[----:B--2---:R-:W-:-:S04]  /*9240*/  UISETP.NE.U32.AND UP0, UPT, UR4, URZ, UPT ;  /* 0x000000ff0400728c */ /* 0x004fc8000bf05070 */
[----:B------:R-:W-:-:S09]  /*9250*/  UISETP.NE.AND.EX UP0, UPT, UR5, URZ, UPT, UP0 ;  /* 0x000000ff0500728c */ /* 0x000fd2000bf05300 */
[----:B------:R-:W-:Y:S05]  /*9260*/  BRA.U UP0, `(.L_x_145) ;  /* 0x00000001000c7547 */ /* 0x000fea000b800000 */
[----:B------:R-:W-:-:S13]  /*9270*/  FSETP.NEU.AND P0, PT, R49, RZ, PT ;  /* 0x000000ff3100720b */ /* 0x000fda0003f0d000 */
[----:B------:R-:W-:Y:S05]  /*9280*/  @!P0 EXIT ;  /* 0x000000000000894d */ /* 0x000fea0003800000 */
[----:B------:R-:W-:Y:S05]  /*9290*/  BRA `(.L_x_144) ;  /* 0x00000000002c7947 */ /* 0x000fea0003800000 */
.L_x_145:
[----:B------:R-:W-:Y:S01]  /*92a0*/  ISETP.NE.AND P0, PT, R108, RZ, PT ;  /* 0x000000ff6c00720c */ /* 0x000fe20003f05270 */
[----:B------:R-:W-:-:S12]  /*92b0*/  BSSY.RECONVERGENT B0, `(.L_x_144) ;  /* 0x0000009000007945 */ /* 0x000fd80003800200 */
[----:B------:R-:W-:Y:S05]  /*92c0*/  @P0 BRA `(.L_x_146) ;  /* 0x0000000000140947 */ /* 0x000fea0003800000 */
[----:B------:R-:W2:Y:S02]  /*92d0*/  LDCU.64 UR4, c[0x0][0x888] ;  /* 0x00011100ff0477ac */ /* 0x000ea40008000a00 */
[----:B--2---:R-:W-:-:S04]  /*92e0*/  ISETP.NE.U32.AND P0, PT, RZ, UR4, PT ;  /* 0x00000004ff007c0c */ /* 0x004fc8000bf05070 */
[----:B------:R-:W-:-:S13]  /*92f0*/  ISETP.NE.AND.EX P0, PT, RZ, UR5, PT, P0 ;  /* 0x00000005ff007c0c */ /* 0x000fda000bf05300 */
[----:B------:R-:W-:Y:S05]  /*9300*/  @!P0 EXIT ;  /* 0x000000000000894d */ /* 0x000fea0003800000 */
[----:B------:R-:W-:Y:S05]  /*9310*/  BRA `(.L_x_147) ;  /* 0x0000000000087947 */ /* 0x000fea0003800000 */
.L_x_146:
[----:B------:R-:W-:-:S13]  /*9320*/  FSETP.NEU.AND P0, PT, R49, RZ, PT ;  /* 0x000000ff3100720b */ /* 0x000fda0003f0d000 */
[----:B------:R-:W-:Y:S05]  /*9330*/  @!P0 EXIT ;  /* 0x000000000000894d */ /* 0x000fea0003800000 */
.L_x_147:
[----:B------:R-:W-:Y:S05]  /*9340*/  BSYNC.RECONVERGENT B0 ;  /* 0x0000000000007941 */ /* 0x000fea0003800200 */
.L_x_144:
[----:B------:R-:W-:Y:S01]  /*9350*/  ULEA UR4, UR51, UR48, 0x3 ;  /* 0x0000003033047291 */ /* 0x000fe2000f8e18ff */
[----:B------:R-:W-:-:S04]  /*9360*/  DEPBAR.LE SB0, 0x0 ;  /* 0x000080000000791a */ /* 0x000fc80000000000 */
[----:B------:R-:W-:-:S04]  /*9370*/  UIADD3 UR4, UPT, UPT, UR4, 0x50, URZ ;  /* 0x0000005004047890 */ /* 0x000fc8000fffe0ff */
[----:B------:R-:W-:-:S09]  /*9380*/  UPRMT UR4, UR37, 0x654, UR4 ;  /* 0x0000065425047896 */ /* 0x000fd20008000004 */
[----:B------:R-:W-:Y:S01]  /*9390*/  SYNCS.ARRIVE.TRANS64.RED.A1T0 RZ, [UR4], RZ ;  /* 0x000000ffffff79a7 */ /* 0x000fe20008100404 */
[----:B------:R-:W-:Y:S05]  /*93a0*/  EXIT ;  /* 0x000000000000794d */ /* 0x000fea0003800000 */
.L_x_24:
[----:B--2---:R2:W4:Y:S02]  /*93b0*/  SYNCS.PHASECHK.TRANS64.TRYWAIT P0, [R2+URZ+0xf0], R3 ;  /* 0x0000f003020075a7 */ /* 0x00452400080011ff */
[----:B----4-:R-:W-:Y:S05]  /*93c0*/  @!P0 NANOSLEEP.SYNCS 0x989680 ;  /* 0x009896800000895d */ /* 0x010fea0003900000 */
[----:B------:R-:W4:Y:S02]  /*93d0*/  @!P0 SYNCS.PHASECHK.TRANS64 P0, [R2+URZ+0xf0], R3 ;  /* 0x0000f003020085a7 */ /* 0x000f2400080010ff */
[----:B----4-:R-:W-:Y:S05]  /*93e0*/  @!P0 BRA `(.L_x_24) ;  /* 0xfffffffc00f08947 */ /* 0x010fea000383ffff */
[----:B------:R-:W-:Y:S05]  /*93f0*/  BRA `(.L_x_148) ;  /* 0xffffff8000fc7947 */ /* 0x000fea000383ffff */
.L_x_27:
[----:B------:R-:W-:-:S07]  /*9400*/  MOV R2, UR33 ;  /* 0x0000002100027c02 */ /* 0x000fce0008000f00 */
.L_x_149:
[----:B-1----:R1:W2:Y:S02]  /*9410*/  SYNCS.PHASECHK.TRANS64.TRYWAIT P0, [R2+URZ+0x18], R4 ;  /* 0x00001804020075a7 */ /* 0x0022a400080011ff */
[----:B--2---:R-:W-:Y:S05]  /*9420*/  @!P0 NANOSLEEP.SYNCS 0x989680 ;  /* 0x009896800000895d */ /* 0x004fea0003900000 */
[----:B------:R-:W2:Y:S02]  /*9430*/  @!P0 SYNCS.PHASECHK.TRANS64 P0, [R2+URZ+0x18], R4 ;  /* 0x00001804020085a7 */ /* 0x000ea400080010ff */
[----:B--2---:R-:W-:Y:S05]  /*9440*/  @!P0 BRA `(.L_x_149) ;  /* 0xfffffffc00f08947 */ /* 0x004fea000383ffff */
[----:B------:R-:W-:Y:S05]  /*9450*/  BRA `(.L_x_26) ;  /* 0xffffff8400647947 */ /* 0x000fea000383ffff */
.L_x_34:
[----:B-1----:R-:W-:-:S07]  /*9460*/  MOV R2, UR17 ;  /* 0x0000001100027c02 */ /* 0x002fce0008000f00 */
.L_x_150:
[----:B-1----:R1:W2:Y:S02]  /*9470*/  SYNCS.PHASECHK.TRANS64.TRYWAIT P0, [R2+URZ+0x18], R4 ;  /* 0x00001804020075a7 */ /* 0x0022a400080011ff */
[----:B--2---:R-:W-:Y:S05]  /*9480*/  @!P0 NANOSLEEP.SYNCS 0x989680 ;  /* 0x009896800000895d */ /* 0x004fea0003900000 */
[----:B------:R-:W2:Y:S02]  /*9490*/  @!P0 SYNCS.PHASECHK.TRANS64 P0, [R2+URZ+0x18], R4 ;  /* 0x00001804020085a7 */ /* 0x000ea400080010ff */
[----:B--2---:R-:W-:Y:S05]  /*94a0*/  @!P0 BRA `(.L_x_150) ;  /* 0xfffffffc00f08947 */ /* 0x004fea000383ffff */
[----:B------:R-:W-:Y:S05]  /*94b0*/  BRA `(.L_x_33) ;  /* 0xffffff8800207947 */ /* 0x000fea000383ffff */
.L_x_39:
[----:B-1----:R1:W2:Y:S02]  /*94c0*/  SYNCS.PHASECHK.TRANS64.TRYWAIT P0, [R2+URZ+0x80], R3 ;  /* 0x00008003020075a7 */ /* 0x0022a400080011ff */
[----:B--2---:R-:W-:Y:S05]  /*94d0*/  @!P0 NANOSLEEP.SYNCS 0x989680 ;  /* 0x009896800000895d */ /* 0x004fea0003900000 */
[----:B------:R-:W2:Y:S02]  /*94e0*/  @!P0 SYNCS.PHASECHK.TRANS64 P0, [R2+URZ+0x80], R3 ;  /* 0x00008003020085a7 */ /* 0x000ea400080010ff */
[----:B--2---:R-:W-:Y:S05]  /*94f0*/  @!P0 BRA `(.L_x_39) ;  /* 0xfffffffc00f08947 */ /* 0x004fea000383ffff */
[----:B------:R-:W-:Y:S05]  /*9500*/  BRA `(.L_x_151) ;  /* 0xffffff8800c47947 */ /* 0x000fea000383ffff */
.L_x_43:
[----:B---3--:R-:W-:-:S07]  /*9510*/  MOV R0, UR4 ;  /* 0x0000000400007c02 */ /* 0x008fce0008000f00 */
.L_x_152:
[----:B-1----:R1:W2:Y:S02]  /*9520*/  SYNCS.PHASECHK.TRANS64.TRYWAIT P0, [R0+URZ], R2 ;  /* 0x00000002000075a7 */ /* 0x0022a400080011ff */
[----:B--2---:R-:W-:Y:S05]  /*9530*/  @!P0 NANOSLEEP.SYNCS 0x989680 ;  /* 0x009896800000895d */ /* 0x004fea0003900000 */
[----:B------:R-:W2:Y:S02]  /*9540*/  @!P0 SYNCS.PHASECHK.TRANS64 P0, [R0+URZ], R2 ;  /* 0x00000002000085a7 */ /* 0x000ea400080010ff */
[----:B--2---:R-:W-:Y:S05]  /*9550*/  @!P0 BRA `(.L_x_152) ;  /* 0xfffffffc00f08947 */ /* 0x004fea000383ffff */
[----:B------:R-:W-:Y:S05]  /*9560*/  BRA `(.L_x_153) ;  /* 0xffffff9000347947 */ /* 0x000fea000383ffff */
.L_x_44:
[----:B---3--:R-:W-:-:S07]  /*9570*/  MOV R0, UR4 ;  /* 0x0000000400007c02 */ /* 0x008fce0008000f00 */
.L_x_154:
[----:B-1----:R1:W2:Y:S02]  /*9580*/  SYNCS.PHASECHK.TRANS64.TRYWAIT P0, [R0+URZ], R2 ;  /* 0x00000002000075a7 */ /* 0x0022a400080011ff */
[----:B--2---:R-:W-:Y:S05]  /*9590*/  @!P0 NANOSLEEP.SYNCS 0x989680 ;  /* 0x009896800000895d */ /* 0x004fea0003900000 */
[----:B------:R-:W2:Y:S02]  /*95a0*/  @!P0 SYNCS.PHASECHK.TRANS64 P0, [R0+URZ], R2 ;  /* 0x00000002000085a7 */ /* 0x000ea400080010ff */
[----:B--2---:R-:W-:Y:S05]  /*95b0*/  @!P0 BRA `(.L_x_154) ;  /* 0xfffffffc00f08947 */ /* 0x004fea000383ffff */
[----:B------:R-:W-:Y:S05]  /*95c0*/  BRA `(.L_x_155) ;  /* 0xffffff9000407947 */ /* 0x000fea000383ffff */
.L_x_47:
[----:B-1----:R1:W2:Y:S02]  /*95d0*/  SYNCS.PHASECHK.TRANS64.TRYWAIT P0, [R0+URZ+0xe0], R4 ;  /* 0x0000e004000075a7 */ /* 0x0022a400080011ff */
[----:B--2---:R-:W-:Y:S05]  /*95e0*/  @!P0 NANOSLEEP.SYNCS 0x989680 ;  /* 0x009896800000895d */ /* 0x004fea0003900000 */
[----:B------:R-:W2:Y:S02]  /*95f0*/  @!P0 SYNCS.PHASECHK.TRANS64 P0, [R0+URZ+0xe0], R4 ;  /* 0x0000e004000085a7 */ /* 0x000ea400080010ff */
[----:B--2---:R-:W-:Y:S05]  /*9600*/  @!P0 BRA `(.L_x_47) ;  /* 0xfffffffc00f08947 */ /* 0x004fea000383ffff */
[----:B------:R-:W-:Y:S05]  /*9610*/  BRA `(.L_x_156) ;  /* 0xffffff9000a07947 */ /* 0x000fea000383ffff */
.L_x_48:
[----:B------:R-:W-:-:S07]  /*9620*/  MOV R0, UR5 ;  /* 0x0000000500007c02 */ /* 0x000fce0008000f00 */
.L_x_157:
[----:B-1----:R1:W2:Y:S02]  /*9630*/  SYNCS.PHASECHK.TRANS64.TRYWAIT P0, [R0+URZ+0x90], R5 ;  /* 0x00009005000075a7 */ /* 0x0022a400080011ff */
[----:B--2---:R-:W-:Y:S05]  /*9640*/  @!P0 NANOSLEEP.SYNCS 0x989680 ;  /* 0x009896800000895d */ /* 0x004fea0003900000 */
[----:B------:R-:W2:Y:S02]  /*9650*/  @!P0 SYNCS.PHASECHK.TRANS64 P0, [R0+URZ+0x90], R5 ;  /* 0x00009005000085a7 */ /* 0x000ea400080010ff */
[----:B--2---:R-:W-:Y:S05]  /*9660*/  @!P0 BRA `(.L_x_157) ;  /* 0xfffffffc00f08947 */ /* 0x004fea000383ffff */
[----:B------:R-:W-:Y:S05]  /*9670*/  BRA `(.L_x_158) ;  /* 0xffffff9000b07947 */ /* 0x000fea000383ffff */
.L_x_49:
[----:B-1----:R1:W2:Y:S02]  /*9680*/  SYNCS.PHASECHK.TRANS64.TRYWAIT P1, [R0+URZ+0x80], R4 ;  /* 0x00008004000075a7 */ /* 0x0022a400080211ff */
[----:B--2---:R-:W-:Y:S05]  /*9690*/  @!P1 NANOSLEEP.SYNCS 0x989680 ;  /* 0x009896800000995d */ /* 0x004fea0003900000 */
[----:B------:R-:W2:Y:S02]  /*96a0*/  @!P1 SYNCS.PHASECHK.TRANS64 P1, [R0+URZ+0x80], R4 ;  /* 0x00008004000095a7 */ /* 0x000ea400080210ff */
[----:B--2---:R-:W-:Y:S05]  /*96b0*/  @!P1 BRA `(.L_x_49) ;  /* 0xfffffffc00f09947 */ /* 0x004fea000383ffff */
[----:B------:R-:W-:Y:S05]  /*96c0*/  BRA `(.L_x_159) ;  /* 0xffffff9000e07947 */ /* 0x000fea000383ffff */
.L_x_52:
[----:B------:R-:W-:-:S07]  /*96d0*/  MOV R0, UR5 ;  /* 0x0000000500007c02 */ /* 0x000fce0008000f00 */
.L_x_160:
[----:B-1----:R1:W2:Y:S02]  /*96e0*/  SYNCS.PHASECHK.TRANS64.TRYWAIT P0, [R0+URZ+0x90], R2 ;  /* 0x00009002000075a7 */ /* 0x0022a400080011ff */
[----:B--2---:R-:W-:Y:S05]  /*96f0*/  @!P0 NANOSLEEP.SYNCS 0x989680 ;  /* 0x009896800000895d */ /* 0x004fea0003900000 */
[----:B------:R-:W2:Y:S02]  /*9700*/  @!P0 SYNCS.PHASECHK.TRANS64 P0, [R0+URZ+0x90], R2 ;  /* 0x00009002000085a7 */ /* 0x000ea400080010ff */
[----:B--2---:R-:W-:Y:S05]  /*9710*/  @!P0 BRA `(.L_x_160) ;  /* 0xfffffffc00f08947 */ /* 0x004fea000383ffff */
[----:B------:R-:W-:Y:S05]  /*9720*/  BRA `(.L_x_51) ;  /* 0xffffff9400347947 */ /* 0x000fea000383ffff */
.L_x_61:
[----:B-1----:R-:W-:-:S04]  /*9730*/  MOV R4, UR6 ;  /* 0x0000000600047c02 */ /* 0x002fc80008000f00 */
[----:B------:R1:W2:Y:S03]  /*9740*/  SYNCS.PHASECHK.TRANS64.TRYWAIT P0, [R4+URZ+0x8], R5 ;  /* 0x00000805040075a7 */ /* 0x0002a600080011ff */
[----:B--2---:R-:W-:Y:S05]  /*9750*/  @!P0 NANOSLEEP.SYNCS 0x989680 ;  /* 0x009896800000895d */ /* 0x004fea0003900000 */
[----:B------:R-:W2:Y:S02]  /*9760*/  @!P0 SYNCS.PHASECHK.TRANS64 P0, [R4+URZ+0x8], R5 ;  /* 0x00000805040085a7 */ /* 0x000ea400080010ff */
[----:B--2---:R-:W-:Y:S05]  /*9770*/  @!P0 BRA `(.L_x_61) ;  /* 0xfffffffc00ec8947 */ /* 0x004fea000383ffff */
[----:B------:R-:W-:Y:S05]  /*9780*/  BRA `(.L_x_60) ;  /* 0xffffff9400e87947 */ /* 0x000fea000383ffff */
.L_x_63:
[----:B------:R-:W-:Y:S01]  /*9790*/  BSSY B0, `(.L_x_161) ;  /* 0x0000006000007945 */ /* 0x000fe20003800000 */
[----:B------:R-:W-:-:S07]  /*97a0*/  MOV R15, 0xffffffff ;  /* 0xffffffff000f7802 */ /* 0x000fce0000000f00 */
[----:B-1---5:R-:W-:Y:S05]  /*97b0*/  WARPSYNC.COLLECTIVE R15, `(.L_x_162) ;  /* 0x000000000f0c7348 */ /* 0x022fea0003c00000 */
[----:B------:R-:W-:Y:S02]  /*97c0*/  ELECT P6, UR79, PT ;  /* 0x00000000004f782f */ /* 0x000fe400038c0000 */
[----:B------:R-:W-:Y:S01]  /*97d0*/  MOV R14, UR79 ;  /* 0x0000004f000e7c02 */ /* 0x000fe20008000f00 */
[----:B-1---5:R-:W-:Y:S10]  /*97e0*/  ENDCOLLECTIVE ;  /* 0x000000000000791b */ /* 0x022ff40003800000 */
.L_x_162:
[----:B------:R-:W-:Y:S05]  /*97f0*/  BSYNC B0 ;  /* 0x0000000000007941 */ /* 0x000fea0003800000 */
.L_x_161:
[----:B------:R-:W-:Y:S05]  /*9800*/  BRA `(.L_x_163) ;  /* 0xffffff9800187947 */ /* 0x000fea000383ffff */
.L_x_65:
[----:B-1----:R-:W-:-:S04]  /*9810*/  MOV R2, UR6 ;  /* 0x0000000600027c02 */ /* 0x002fc80008000f00 */
[----:B------:R1:W2:Y:S03]  /*9820*/  SYNCS.PHASECHK.TRANS64.TRYWAIT P0, [R2+URZ+0x8], R3 ;  /* 0x00000803020075a7 */ /* 0x0002a600080011ff */
[----:B--2---:R-:W-:Y:S05]  /*9830*/  @!P0 NANOSLEEP.SYNCS 0x989680 ;  /* 0x009896800000895d */ /* 0x004fea0003900000 */
[----:B------:R-:W2:Y:S02]  /*9840*/  @!P0 SYNCS.PHASECHK.TRANS64 P0, [R2+URZ+0x8], R3 ;  /* 0x00000803020085a7 */ /* 0x000ea400080010ff */
[----:B--2---:R-:W-:Y:S05]  /*9850*/  @!P0 BRA `(.L_x_65) ;  /* 0xfffffffc00ec8947 */ /* 0x004fea000383ffff */
[----:B------:R-:W-:Y:S05]  /*9860*/  BRA `(.L_x_64) ;  /* 0xffffff98001c7947 */ /* 0x000fea000383ffff */
.L_x_66:
[----:B-1----:R1:W2:Y:S02]  /*9870*/  SYNCS.PHASECHK.TRANS64.TRYWAIT P0, [R0+URZ+0x80], R4 ;  /* 0x00008004000075a7 */ /* 0x0022a400080011ff */
[----:B--2---:R-:W-:Y:S05]  /*9880*/  @!P0 NANOSLEEP.SYNCS 0x989680 ;  /* 0x009896800000895d */ /* 0x004fea0003900000 */
[----:B------:R-:W2:Y:S02]  /*9890*/  @!P0 SYNCS.PHASECHK.TRANS64 P0, [R0+URZ+0x80], R4 ;  /* 0x00008004000085a7 */ /* 0x000ea400080010ff */
[----:B--2---:R-:W-:Y:S05]  /*98a0*/  @!P0 BRA `(.L_x_66) ;  /* 0xfffffffc00f08947 */ /* 0x004fea000383ffff */
[----:B------:R-:W-:Y:S05]  /*98b0*/  BRA `(.L_x_164) ;  /* 0xffffff9c00087947 */ /* 0x000fea000383ffff */
.L_x_68:
[----:B------:R-:W-:-:S07]  /*98c0*/  MOV R0, UR9 ;  /* 0x0000000900007c02 */ /* 0x000fce0008000f00 */
.L_x_165:
[----:B-1----:R1:W2:Y:S02]  /*98d0*/  SYNCS.PHASECHK.TRANS64.TRYWAIT P0, [R0+URZ+0xc0], R4 ;  /* 0x0000c004000075a7 */ /* 0x0022a400080011ff */
[----:B--2---:R-:W-:Y:S05]  /*98e0*/  @!P0 NANOSLEEP.SYNCS 0x989680 ;  /* 0x009896800000895d */ /* 0x004fea0003900000 */
[----:B------:R-:W2:Y:S02]  /*98f0*/  @!P0 SYNCS.PHASECHK.TRANS64 P0, [R0+URZ+0xc0], R4 ;  /* 0x0000c004000085a7 */ /* 0x000ea400080010ff */
[----:B--2---:R-:W-:Y:S05]  /*9900*/  @!P0 BRA `(.L_x_165) ;  /* 0xfffffffc00f08947 */ /* 0x004fea000383ffff */
[----:B------:R-:W-:Y:S05]  /*9910*/  BRA `(.L_x_166) ;  /* 0xffffff9c00547947 */ /* 0x000fea000383ffff */
.L_x_71:
[----:B------:R-:W-:Y:S07]  /*9920*/  MOV R0, UR8 ;  /* 0x0000000800007c02 */ /* 0x000fee0008000f00 */
.L_x_167:
[----:B-1----:R1:W2:Y:S02]  /*9930*/  SYNCS.PHASECHK.TRANS64.TRYWAIT P0, [R0+URZ], R4 ;  /* 0x00000004000075a7 */ /* 0x0022a400080011ff */
[----:B--2---:R-:W-:Y:S05]  /*9940*/  @!P0 NANOSLEEP.SYNCS 0x989680 ;  /* 0x009896800000895d */ /* 0x004fea0003900000 */
[----:B------:R-:W2:Y:S02]  /*9950*/  @!P0 SYNCS.PHASECHK.TRANS64 P0, [R0+URZ], R4 ;  /* 0x00000004000085a7 */ /* 0x000ea400080010ff */
[----:B--2---:R-:W-:Y:S05]  /*9960*/  @!P0 BRA `(.L_x_167) ;  /* 0xfffffffc00f08947 */ /* 0x004fea000383ffff */
[----:B------:R-:W-:Y:S05]  /*9970*/  BRA `(.L_x_70) ;  /* 0xffffff9c00687947 */ /* 0x000fea000383ffff */
.L_x_75:
[----:B-1----:R-:W-:-:S07]  /*9980*/  MOV R0, UR8 ;  /* 0x0000000800007c02 */ /* 0x002fce0008000f00 */
.L_x_168:
[----:B-1----:R1:W2:Y:S02]  /*9990*/  SYNCS.PHASECHK.TRANS64.TRYWAIT P0, [R0+URZ], R2 ;  /* 0x00000002000075a7 */ /* 0x0022a400080011ff */
[----:B--2---:R-:W-:Y:S05]  /*99a0*/  @!P0 NANOSLEEP.SYNCS 0x989680 ;  /* 0x009896800000895d */ /* 0x004fea0003900000 */
[----:B------:R-:W2:Y:S02]  /*99b0*/  @!P0 SYNCS.PHASECHK.TRANS64 P0, [R0+URZ], R2 ;  /* 0x00000002000085a7 */ /* 0x000ea400080010ff */
[----:B--2---:R-:W-:Y:S05]  /*99c0*/  @!P0 BRA `(.L_x_168) ;  /* 0xfffffffc00f08947 */ /* 0x004fea000383ffff */
[----:B------:R-:W-:Y:S05]  /*99d0*/  BRA `(.L_x_169) ;  /* 0xffffffa0005c7947 */ /* 0x000fea000383ffff */
.L_x_76:
[----:B------:R-:W-:-:S07]  /*99e0*/  MOV R0, UR8 ;  /* 0x0000000800007c02 */ /* 0x000fce0008000f00 */
.L_x_170:
[----:B-1----:R1:W2:Y:S02]  /*99f0*/  SYNCS.PHASECHK.TRANS64.TRYWAIT P0, [R0+URZ], R3 ;  /* 0x00000003000075a7 */ /* 0x0022a400080011ff */
[----:B--2---:R-:W-:Y:S05]  /*9a00*/  @!P0 NANOSLEEP.SYNCS 0x989680 ;  /* 0x009896800000895d */ /* 0x004fea0003900000 */
[----:B------:R-:W2:Y:S02]  /*9a10*/  @!P0 SYNCS.PHASECHK.TRANS64 P0, [R0+URZ], R3 ;  /* 0x00000003000085a7 */ /* 0x000ea400080010ff */
[----:B--2---:R-:W-:Y:S05]  /*9a20*/  @!P0 BRA `(.L_x_170) ;  /* 0xfffffffc00f08947 */ /* 0x004fea000383ffff */
[----:B------:R-:W-:Y:S05]  /*9a30*/  BRA `(.L_x_171) ;  /* 0xffffffa000687947 */ /* 0x000fea000383ffff */
.L_x_77:
[----:B------:R-:W-:-:S07]  /*9a40*/  MOV R0, UR8 ;  /* 0x0000000800007c02 */ /* 0x000fce0008000f00 */
.L_x_172:
[----:B-1----:R1:W2:Y:S02]  /*9a50*/  SYNCS.PHASECHK.TRANS64.TRYWAIT P0, [R0+URZ], R3 ;  /* 0x00000003000075a7 */ /* 0x0022a400080011ff */
[----:B--2---:R-:W-:Y:S05]  /*9a60*/  @!P0 NANOSLEEP.SYNCS 0x989680 ;  /* 0x009896800000895d */ /* 0x004fea0003900000 */
[----:B------:R-:W2:Y:S02]  /*9a70*/  @!P0 SYNCS.PHASECHK.TRANS64 P0, [R0+URZ], R3 ;  /* 0x00000003000085a7 */ /* 0x000ea400080010ff */
[----:B--2---:R-:W-:Y:S05]  /*9a80*/  @!P0 BRA `(.L_x_172) ;  /* 0xfffffffc00f08947 */ /* 0x004fea000383ffff */
[----:B------:R-:W-:Y:S05]  /*9a90*/  BRA `(.L_x_173) ;  /* 0xffffffa000747947 */ /* 0x000fea000383ffff */
.L_x_80:
[----:B------:R-:W-:-:S07]  /*9aa0*/  MOV R0, UR7 ;  /* 0x0000000700007c02 */ /* 0x000fce0008000f00 */
.L_x_174:
[----:B-1----:R1:W2:Y:S02]  /*9ab0*/  SYNCS.PHASECHK.TRANS64.TRYWAIT P1, [R0+URZ+0x100], R2 ;  /* 0x00010002000075a7 */ /* 0x0022a400080211ff */
[----:B--2---:R-:W-:Y:S05]  /*9ac0*/  @!P1 NANOSLEEP.SYNCS 0x989680 ;  /* 0x009896800000995d */ /* 0x004fea0003900000 */
[----:B------:R-:W2:Y:S02]  /*9ad0*/  @!P1 SYNCS.PHASECHK.TRANS64 P1, [R0+URZ+0x100], R2 ;  /* 0x00010002000095a7 */ /* 0x000ea400080210ff */
[----:B--2---:R-:W-:Y:S05]  /*9ae0*/  @!P1 BRA `(.L_x_174) ;  /* 0xfffffffc00f09947 */ /* 0x004fea000383ffff */
[----:B------:R-:W-:Y:S05]  /*9af0*/  BRA `(.L_x_175) ;  /* 0xffffffa000c07947 */ /* 0x000fea000383ffff */
.L_x_85:
[----:B--2---:R2:W4:Y:S02]  /*9b00*/  SYNCS.PHASECHK.TRANS64.TRYWAIT P0, [R0+URZ+0x80], R2 ;  /* 0x00008002000075a7 */ /* 0x00452400080011ff */
[----:B----4-:R-:W-:Y:S05]  /*9b10*/  @!P0 NANOSLEEP.SYNCS 0x989680 ;  /* 0x009896800000895d */ /* 0x010fea0003900000 */
[----:B------:R-:W4:Y:S02]  /*9b20*/  @!P0 SYNCS.PHASECHK.TRANS64 P0, [R0+URZ+0x80], R2 ;  /* 0x00008002000085a7 */ /* 0x000f2400080010ff */
[----:B----4-:R-:W-:Y:S05]  /*9b30*/  @!P0 BRA `(.L_x_85) ;  /* 0xfffffffc00f08947 */ /* 0x010fea000383ffff */
[----:B------:R-:W-:Y:S05]  /*9b40*/  BRA `(.L_x_176) ;  /* 0xffffffa400d47947 */ /* 0x000fea000383ffff */
.L_x_88:
[----:B------:R-:W-:Y:S07]  /*9b50*/  MOV R0, UR7 ;  /* 0x0000000700007c02 */ /* 0x000fee0008000f00 */
.L_x_177:
[----:B--2---:R2:W4:Y:S02]  /*9b60*/  SYNCS.PHASECHK.TRANS64.TRYWAIT P0, [R0+URZ+0x78], R2 ;  /* 0x00007802000075a7 */ /* 0x00452400080011ff */
[----:B----4-:R-:W-:Y:S05]  /*9b70*/  @!P0 NANOSLEEP.SYNCS 0x989680 ;  /* 0x009896800000895d */ /* 0x010fea0003900000 */
[----:B------:R-:W4:Y:S02]  /*9b80*/  @!P0 SYNCS.PHASECHK.TRANS64 P0, [R0+URZ+0x78], R2 ;  /* 0x00007802000085a7 */ /* 0x000f2400080010ff */
[----:B----4-:R-:W-:Y:S05]  /*9b90*/  @!P0 BRA `(.L_x_177) ;  /* 0xfffffffc00f08947 */ /* 0x010fea000383ffff */
[----:B------:R-:W-:Y:S05]  /*9ba0*/  BRA `(.L_x_87) ;  /* 0xffffffa800b47947 */ /* 0x000fea000383ffff */
.L_x_91:
[----:B------:R-:W-:Y:S07]  /*9bb0*/  MOV R0, UR7 ;  /* 0x0000000700007c02 */ /* 0x000fee0008000f00 */
.L_x_178:
[----:B-1----:R1:W2:Y:S02]  /*9bc0*/  SYNCS.PHASECHK.TRANS64.TRYWAIT P0, [R0+URZ+0x50], R14 ;  /* 0x0000500e000075a7 */ /* 0x0022a400080011ff */
[----:B--2---:R-:W-:Y:S05]  /*9bd0*/  @!P0 NANOSLEEP.SYNCS 0x989680 ;  /* 0x009896800000895d */ /* 0x004fea0003900000 */
[----:B------:R-:W2:Y:S02]  /*9be0*/  @!P0 SYNCS.PHASECHK.TRANS64 P0, [R0+URZ+0x50], R14 ;  /* 0x0000500e000085a7 */ /* 0x000ea400080010ff */
[----:B--2---:R-:W-:Y:S05]  /*9bf0*/  @!P0 BRA `(.L_x_178) ;  /* 0xfffffffc00f08947 */ /* 0x004fea000383ffff */
[----:B------:R-:W-:Y:S05]  /*9c00*/  BRA `(.L_x_179) ;  /* 0xffffffac002c7947 */ /* 0x000fea000383ffff */
.L_x_92:
[----:B------:R-:W-:Y:S07]  /*9c10*/  MOV R0, UR7 ;  /* 0x0000000700007c02 */ /* 0x000fee0008000f00 */
.L_x_180:
[----:B-1----:R1:W2:Y:S02]  /*9c20*/  SYNCS.PHASECHK.TRANS64.TRYWAIT P0, [R0+URZ+0x58], R14 ;  /* 0x0000580e000075a7 */ /* 0x0022a400080011ff */
[----:B--2---:R-:W-:Y:S05]  /*9c30*/  @!P0 NANOSLEEP.SYNCS 0x989680 ;  /* 0x009896800000895d */ /* 0x004fea0003900000 */
[----:B------:R-:W2:Y:S02]  /*9c40*/  @!P0 SYNCS.PHASECHK.TRANS64 P0, [R0+URZ+0x58], R14 ;  /* 0x0000580e000085a7 */ /* 0x000ea400080010ff */
[----:B--2---:R-:W-:Y:S05]  /*9c50*/  @!P0 BRA `(.L_x_180) ;  /* 0xfffffffc00f08947 */ /* 0x004fea000383ffff */
[----:B------:R-:W-:Y:S05]  /*9c60*/  BRA `(.L_x_181) ;  /* 0xffffffac00647947 */ /* 0x000fea000383ffff */
.L_x_93:
[----:B------:R-:W-:Y:S07]  /*9c70*/  MOV R0, UR7 ;  /* 0x0000000700007c02 */ /* 0x000fee0008000f00 */
.L_x_182:
[----:B-1----:R1:W2:Y:S02]  /*9c80*/  SYNCS.PHASECHK.TRANS64.TRYWAIT P0, [R0+URZ+0x60], R14 ;  /* 0x0000600e000075a7 */ /* 0x0022a400080011ff */
[----:B--2---:R-:W-:Y:S05]  /*9c90*/  @!P0 NANOSLEEP.SYNCS 0x989680 ;  /* 0x009896800000895d */ /* 0x004fea0003900000 */
[----:B------:R-:W2:Y:S02]  /*9ca0*/  @!P0 SYNCS.PHASECHK.TRANS64 P0, [R0+URZ+0x60], R14 ;  /* 0x0000600e000085a7 */ /* 0x000ea400080010ff */
[----:B--2---:R-:W-:Y:S05]  /*9cb0*/  @!P0 BRA `(.L_x_182) ;  /* 0xfffffffc00f08947 */ /* 0x004fea000383ffff */
[----:B------:R-:W-:Y:S05]  /*9cc0*/  BRA `(.L_x_183) ;  /* 0xffffffac00a87947 */ /* 0x000fea000383ffff */
.L_x_94:
[----:B------:R-:W-:Y:S07]  /*9cd0*/  MOV R0, UR7 ;  /* 0x0000000700007c02 */ /* 0x000fee0008000f00 */
.L_x_184:
[----:B-1----:R1:W2:Y:S02]  /*9ce0*/  SYNCS.PHASECHK.TRANS64.TRYWAIT P0, [R0+URZ+0x68], R14 ;  /* 0x0000680e000075a7 */ /* 0x0022a400080011ff */
[----:B--2---:R-:W-:Y:S05]  /*9cf0*/  @!P0 NANOSLEEP.SYNCS 0x989680 ;  /* 0x009896800000895d */ /* 0x004fea0003900000 */
[----:B------:R-:W2:Y:S02]  /*9d00*/  @!P0 SYNCS.PHASECHK.TRANS64 P0, [R0+URZ+0x68], R14 ;  /* 0x0000680e000085a7 */ /* 0x000ea400080010ff */
[----:B--2---:R-:W-:Y:S05]  /*9d10*/  @!P0 BRA `(.L_x_184) ;  /* 0xfffffffc00f08947 */ /* 0x004fea000383ffff */
[----:B------:R-:W-:Y:S05]  /*9d20*/  BRA `(.L_x_185) ;  /* 0xffffffb0002c7947 */ /* 0x000fea000383ffff */
.L_x_96:
[----:B------:R-:W-:-:S07]  /*9d30*/  MOV R0, UR7 ;  /* 0x0000000700007c02 */ /* 0x000fce0008000f00 */
.L_x_186:
[----:B-1----:R1:W4:Y:S02]  /*9d40*/  SYNCS.PHASECHK.TRANS64.TRYWAIT P0, [R0+URZ+0x50], R2 ;  /* 0x00005002000075a7 */ /* 0x00232400080011ff */
[----:B----4-:R-:W-:Y:S05]  /*9d50*/  @!P0 NANOSLEEP.SYNCS 0x989680 ;  /* 0x009896800000895d */ /* 0x010fea0003900000 */
[----:B------:R-:W4:Y:S02]  /*9d60*/  @!P0 SYNCS.PHASECHK.TRANS64 P0, [R0+URZ+0x50], R2 ;  /* 0x00005002000085a7 */ /* 0x000f2400080010ff */
[----:B----4-:R-:W-:Y:S05]  /*9d70*/  @!P0 BRA `(.L_x_186) ;  /* 0xfffffffc00f08947 */ /* 0x010fea000383ffff */
[----:B------:R-:W-:Y:S05]  /*9d80*/  BRA `(.L_x_187) ;  /* 0xffffffb0009c7947 */ /* 0x000fea000383ffff */
.L_x_97:
[----:B-1----:R-:W-:-:S07]  /*9d90*/  MOV R0, UR7 ;  /* 0x0000000700007c02 */ /* 0x002fce0008000f00 */
.L_x_188:
[----:B-1----:R1:W4:Y:S02]  /*9da0*/  SYNCS.PHASECHK.TRANS64.TRYWAIT P0, [R0+URZ+0x58], R2 ;  /* 0x00005802000075a7 */ /* 0x00232400080011ff */
[----:B----4-:R-:W-:Y:S05]  /*9db0*/  @!P0 NANOSLEEP.SYNCS 0x989680 ;  /* 0x009896800000895d */ /* 0x010fea0003900000 */
[----:B------:R-:W4:Y:S02]  /*9dc0*/  @!P0 SYNCS.PHASECHK.TRANS64 P0, [R0+URZ+0x58], R2 ;  /* 0x00005802000085a7 */ /* 0x000f2400080010ff */
[----:B----4-:R-:W-:Y:S05]  /*9dd0*/  @!P0 BRA `(.L_x_188) ;  /* 0xfffffffc00f08947 */ /* 0x010fea000383ffff */
[----:B------:R-:W-:Y:S05]  /*9de0*/  BRA `(.L_x_189) ;  /* 0xffffffb0008c7947 */ /* 0x000fea000383ffff */
.L_x_98:
[----:B-1----:R-:W-:-:S07]  /*9df0*/  MOV R0, UR7 ;  /* 0x0000000700007c02 */ /* 0x002fce0008000f00 */
.L_x_190:
[----:B-1----:R1:W4:Y:S02]  /*9e00*/  SYNCS.PHASECHK.TRANS64.TRYWAIT P0, [R0+URZ+0x60], R2 ;  /* 0x00006002000075a7 */ /* 0x00232400080011ff */
[----:B----4-:R-:W-:Y:S05]  /*9e10*/  @!P0 NANOSLEEP.SYNCS 0x989680 ;  /* 0x009896800000895d */ /* 0x010fea0003900000 */
[----:B------:R-:W4:Y:S02]  /*9e20*/  @!P0 SYNCS.PHASECHK.TRANS64 P0, [R0+URZ+0x60], R2 ;  /* 0x00006002000085a7 */ /* 0x000f2400080010ff */
[----:B----4-:R-:W-:Y:S05]  /*9e30*/  @!P0 BRA `(.L_x_190) ;  /* 0xfffffffc00f08947 */ /* 0x010fea000383ffff */
[----:B------:R-:W-:Y:S05]  /*9e40*/  BRA `(.L_x_191) ;  /* 0xffffffb0007c7947 */ /* 0x000fea000383ffff */
.L_x_100:
[----:B--2---:R2:W4:Y:S02]  /*9e50*/  SYNCS.PHASECHK.TRANS64.TRYWAIT P0, [R0+URZ+0x80], R2 ;  /* 0x00008002000075a7 */ /* 0x00452400080011ff */
[----:B----4-:R-:W-:Y:S05]  /*9e60*/  @!P0 NANOSLEEP.SYNCS 0x989680 ;  /* 0x009896800000895d */ /* 0x010fea0003900000 */
[----:B------:R-:W4:Y:S02]  /*9e70*/  @!P0 SYNCS.PHASECHK.TRANS64 P0, [R0+URZ+0x80], R2 ;  /* 0x00008002000085a7 */ /* 0x000f2400080010ff */
[----:B----4-:R-:W-:Y:S05]  /*9e80*/  @!P0 BRA `(.L_x_100) ;  /* 0xfffffffc00f08947 */ /* 0x010fea000383ffff */
[----:B------:R-:W-:Y:S05]  /*9e90*/  BRA `(.L_x_192) ;  /* 0xffffffb400447947 */ /* 0x000fea000383ffff */
.L_x_111:
[----:B-1----:R-:W-:Y:S04]  /*9ea0*/  MOV R2, UR48 ;  /* 0x0000003000027c02 */ /* 0x002fe80008000f00 */
[----:B------:R1:W3:Y:S03]  /*9eb0*/  SYNCS.PHASECHK.TRANS64.TRYWAIT P1, [R2+URZ+0x30], R3 ;  /* 0x00003003020075a7 */ /* 0x0002e600080211ff */
[----:B---3--:R-:W-:Y:S05]  /*9ec0*/  @!P1 NANOSLEEP.SYNCS 0x989680 ;  /* 0x009896800000995d */ /* 0x008fea0003900000 */
[----:B------:R-:W3:Y:S02]  /*9ed0*/  @!P1 SYNCS.PHASECHK.TRANS64 P1, [R2+URZ+0x30], R3 ;  /* 0x00003003020095a7 */ /* 0x000ee400080210ff */
[----:B---3--:R-:W-:Y:S05]  /*9ee0*/  @!P1 BRA `(.L_x_111) ;  /* 0xfffffffc00ec9947 */ /* 0x008fea000383ffff */
[----:B------:R-:W-:Y:S05]  /*9ef0*/  BRA `(.L_x_110) ;  /* 0xffffffc000507947 */ /* 0x000fea000383ffff */
.L_x_113:
[----:B-1----:R1:W4:Y:S02]  /*9f00*/  SYNCS.PHASECHK.TRANS64.TRYWAIT P0, [R112+URZ+0xa0], R0 ;  /* 0x0000a000700075a7 */ /* 0x00232400080011ff */
[----:B----4-:R-:W-:Y:S05]  /*9f10*/  @!P0 NANOSLEEP.SYNCS 0x989680 ;  /* 0x009896800000895d */ /* 0x010fea0003900000 */
[----:B------:R-:W4:Y:S02]  /*9f20*/  @!P0 SYNCS.PHASECHK.TRANS64 P0, [R112+URZ+0xa0], R0 ;  /* 0x0000a000700085a7 */ /* 0x000f2400080010ff */
[----:B----4-:R-:W-:Y:S05]  /*9f30*/  @!P0 BRA `(.L_x_113) ;  /* 0xfffffffc00f08947 */ /* 0x010fea000383ffff */
[----:B------:R-:W-:Y:S05]  /*9f40*/  BRA `(.L_x_112) ;  /* 0xffffffc000787947 */ /* 0x000fea000383ffff */
.L_x_122:
[----:B--2---:R2:W4:Y:S02]  /*9f50*/  SYNCS.PHASECHK.TRANS64.TRYWAIT P0, [R2+URZ+0x30], R0 ;  /* 0x00003000020075a7 */ /* 0x00452400080011ff */
[----:B----4-:R-:W-:Y:S05]  /*9f60*/  @!P0 NANOSLEEP.SYNCS 0x989680 ;  /* 0x009896800000895d */ /* 0x010fea0003900000 */
[----:B------:R-:W4:Y:S02]  /*9f70*/  @!P0 SYNCS.PHASECHK.TRANS64 P0, [R2+URZ+0x30], R0 ;  /* 0x00003000020085a7 */ /* 0x000f2400080010ff */
[----:B----4-:R-:W-:Y:S05]  /*9f80*/  @!P0 BRA `(.L_x_122) ;  /* 0xfffffffc00f08947 */ /* 0x010fea000383ffff */
[----:B------:R-:W-:Y:S05]  /*9f90*/  BRA `(.L_x_121) ;  /* 0xffffffcc00547947 */ /* 0x000fea000383ffff */
.L_x_130:
[----:B--2---:R2:W4:Y:S02]  /*9fa0*/  SYNCS.PHASECHK.TRANS64.TRYWAIT P0, [R0+URZ+0x30], R6 ;  /* 0x00003006000075a7 */ /* 0x00452400080011ff */
[----:B----4-:R-:W-:Y:S05]  /*9fb0*/  @!P0 NANOSLEEP.SYNCS 0x989680 ;  /* 0x009896800000895d */ /* 0x010fea0003900000 */
[----:B------:R-:W4:Y:S02]  /*9fc0*/  @!P0 SYNCS.PHASECHK.TRANS64 P0, [R0+URZ+0x30], R6 ;  /* 0x00003006000085a7 */ /* 0x000f2400080010ff */
[----:B----4-:R-:W-:Y:S05]  /*9fd0*/  @!P0 BRA `(.L_x_130) ;  /* 0xfffffffc00f08947 */ /* 0x010fea000383ffff */
[----:B------:R-:W-:Y:S05]  /*9fe0*/  BRA `(.L_x_129) ;  /* 0xffffffd800547947 */ /* 0x000fea000383ffff */
.L_x_138:
[----:B--2---:R2:W4:Y:S02]  /*9ff0*/  SYNCS.PHASECHK.TRANS64.TRYWAIT P0, [R0+URZ+0x30], R5 ;  /* 0x00003005000075a7 */ /* 0x00452400080011ff */
[----:B----4-:R-:W-:Y:S05]  /*a000*/  @!P0 NANOSLEEP.SYNCS 0x989680 ;  /* 0x009896800000895d */ /* 0x010fea0003900000 */
[----:B------:R-:W4:Y:S02]  /*a010*/  @!P0 SYNCS.PHASECHK.TRANS64 P0, [R0+URZ+0x30], R5 ;  /* 0x00003005000085a7 */ /* 0x000f2400080010ff */
[----:B----4-:R-:W-:Y:S05]  /*a020*/  @!P0 BRA `(.L_x_138) ;  /* 0xfffffffc00f08947 */ /* 0x010fea000383ffff */
[----:B------:R-:W-:Y:S05]  /*a030*/  BRA `(.L_x_137) ;  /* 0xffffffe400547947 */ /* 0x000fea000383ffff */
        .weak           $__internal_0_$__cuda_sm10x_tcgen05_guardrail_trap_col_being_dealloced_not_returned_by_alloc
        .type           $__internal_0_$__cuda_sm10x_tcgen05_guardrail_trap_col_being_dealloced_not_returned_by_alloc,@function
        .size           $__internal_0_$__cuda_sm10x_tcgen05_guardrail_trap_col_being_dealloced_not_returned_by_alloc,($__internal_1_$__cuda_sm10x_tcgen05_guardrail_trap_phase_invalid_during_alloc - $__internal_0_$__cuda_sm10x_tcgen05_guardrail_trap_col_being_dealloced_not_returned_by_alloc)
$__internal_0_$__cuda_sm10x_tcgen05_guardrail_trap_col_being_dealloced_not_returned_by_alloc:
[----:B------:R-:W-:Y:S05]  /*a040*/  BPT.TRAP 0x1 ;  /* 0x000000040000795c */ /* 0x000fea0000300000 */
[----:B------:R-:W-:-:S04]  /*a050*/  HFMA2 R3, -RZ, RZ, 0, 0 ;  /* 0x00000000ff037431 */ /* 0x000fc800000001ff */
[----:B------:R-:W-:Y:S05]  /*a060*/  RET.REL.NODEC R2 `(_ZN7cutlass13device_kernelINS_4gemm6kernel13GemmUniversalIN4cute5tupleIJiiiiEEENS1_10collective13CollectiveMmaINS1_35MainloopSm100TmaUmmaWarpSpecializedILi3ELi2ELi4ENS5_IJNS4_1CILi2EEENSA_ILi1EEESC_EEEEENS5_IJNSA_ILi256EEENSA_ILi128EEENSA_ILi64EEEEEENS_10bfloat16_tENS5_IJlSC_lEEESJ_SK_NS4_8TiledMMAINS4_8MMA_AtomIJNS4_26SM100_MMA_F16BF16_2x1SM_SSISJ_SJ_fLi256ELi128ELNS4_4UMMA5MajorE0ELSP_0ELNSO_7ScaleInE0ELSQ_0EEEEEENS4_6LayoutINS5_IJSC_SC_SC_EEENS5_IJNSA_ILi0EEESV_SV_EEEEENS5_IJNS4_10UnderscoreESY_SY_EEEEENS4_18SM100_TMA_2SM_LOADENS4_14ComposedLayoutINS4_7SwizzleILi3ELi4ELi3EEENS4_18smem_ptr_flag_bitsILi16EEENST_INS5_IJNSA_ILi8EEESH_EEENS5_IJSH_SC_EEEEEEEvNS4_8identityES11_S1B_vS1C_EENS_8epilogue10collective18CollectiveEpilogueINS1E_23Sm100TmaWarpSpecializedILi4ELi2ELi32ELb1ELb0EEEJNS5_IJSG_SG_SH_EEENS5_IJNST_ISG_SC_EENST_INSA_ILi32EEESC_EEEEESJ_SK_SJ_SK_NS1E_6fusion15FusionCallbacksIS1I_NS1O_17LinearCombinationISJ_fSJ_fLNS_15FloatRoundStyleE2EEES1J_S1N_JEEENS4_5SM1004TMEM4LOAD26SM100_TMEM_LOAD_32dp32b32xENS4_13SM90_TMA_LOADENS12_INS13_ILi2ELi4ELi3EEES16_NST_INS5_IJS17_S1L_EEENS5_IJS1L_SC_EEEEEEENS4_39AutoVectorizingCopyWithAssumedAlignmentILi128EEENS4_14SM90_TMA_STOREES23_S25_S25_EEEvvEEEEvNT_6ParamsE) ;  /* 0xffffff5c02e47950 */ /* 0x000fea0003c3ffff */
        .weak           $__internal_1_$__cuda_sm10x_tcgen05_guardrail_trap_phase_invalid_during_alloc
        .type           $__internal_1_$__cuda_sm10x_tcgen05_guardrail_trap_phase_invalid_during_alloc,@function
        .size           $__internal_1_$__cuda_sm10x_tcgen05_guardrail_trap_phase_invalid_during_alloc,($__internal_2_$__cuda_sm10x_tcgen05_guardrail_trap_unallocated_columns_being_dealloced - $__internal_1_$__cuda_sm10x_tcgen05_guardrail_trap_phase_invalid_during_alloc)
$__internal_1_$__cuda_sm10x_tcgen05_guardrail_trap_phase_invalid_during_alloc:
[----:B------:R-:W-:Y:S05]  /*a070*/  BPT.TRAP 0x1 ;  /* 0x000000040000795c */ /* 0x000fea0000300000 */
[----:B------:R-:W-:-:S04]  /*a080*/  MOV R3, 0x0 ;  /* 0x0000000000037802 */ /* 0x000fc80000000f00 */
[----:B------:R-:W-:Y:S05]  /*a090*/  RET.REL.NODEC R2 `(_ZN7cutlass13device_kernelINS_4gemm6kernel13GemmUniversalIN4cute5tupleIJiiiiEEENS1_10collective13CollectiveMmaINS1_35MainloopSm100TmaUmmaWarpSpecializedILi3ELi2ELi4ENS5_IJNS4_1CILi2EEENSA_ILi1EEESC_EEEEENS5_IJNSA_ILi256EEENSA_ILi128EEENSA_ILi64EEEEEENS_10bfloat16_tENS5_IJlSC_lEEESJ_SK_NS4_8TiledMMAINS4_8MMA_AtomIJNS4_26SM100_MMA_F16BF16_2x1SM_SSISJ_SJ_fLi256ELi128ELNS4_4UMMA5MajorE0ELSP_0ELNSO_7ScaleInE0ELSQ_0EEEEEENS4_6LayoutINS5_IJSC_SC_SC_EEENS5_IJNSA_ILi0EEESV_SV_EEEEENS5_IJNS4_10UnderscoreESY_SY_EEEEENS4_18SM100_TMA_2SM_LOADENS4_14ComposedLayoutINS4_7SwizzleILi3ELi4ELi3EEENS4_18smem_ptr_flag_bitsILi16EEENST_INS5_IJNSA_ILi8EEESH_EEENS5_IJSH_SC_EEEEEEEvNS4_8identityES11_S1B_vS1C_EENS_8epilogue10collective18CollectiveEpilogueINS1E_23Sm100TmaWarpSpecializedILi4ELi2ELi32ELb1ELb0EEEJNS5_IJSG_SG_SH_EEENS5_IJNST_ISG_SC_EENST_INSA_ILi32EEESC_EEEEESJ_SK_SJ_SK_NS1E_6fusion15FusionCallbacksIS1I_NS1O_17LinearCombinationISJ_fSJ_fLNS_15FloatRoundStyleE2EEES1J_S1N_JEEENS4_5SM1004TMEM4LOAD26SM100_TMEM_LOAD_32dp32b32xENS4_13SM90_TMA_LOADENS12_INS13_ILi2ELi4ELi3EEES16_NST_INS5_IJS17_S1L_EEENS5_IJS1L_SC_EEEEEEENS4_39AutoVectorizingCopyWithAssumedAlignmentILi128EEENS4_14SM90_TMA_STOREES23_S25_S25_EEEvvEEEEvNT_6ParamsE) ;  /* 0xffffff5c02d87950 */ /* 0x000fea0003c3ffff */
        .weak           $__internal_2_$__cuda_sm10x_tcgen05_guardrail_trap_unallocated_columns_being_dealloced
        .type           $__internal_2_$__cuda_sm10x_tcgen05_guardrail_trap_unallocated_columns_being_dealloced,@function
        .size           $__internal_2_$__cuda_sm10x_tcgen05_guardrail_trap_unallocated_columns_being_dealloced,(.L_x_194 - $__internal_2_$__cuda_sm10x_tcgen05_guardrail_trap_unallocated_columns_being_dealloced)
$__internal_2_$__cuda_sm10x_tcgen05_guardrail_trap_unallocated_columns_being_dealloced:
[----:B------:R-:W-:Y:S05]  /*a0a0*/  BPT.TRAP 0x1 ;  /* 0x000000040000795c */ /* 0x000fea0000300000 */
[----:B------:R-:W-:-:S04]  /*a0b0*/  HFMA2 R3, -RZ, RZ, 0, 0 ;  /* 0x00000000ff037431 */ /* 0x000fc800000001ff */
[----:B------:R-:W-:Y:S05]  /*a0c0*/  RET.REL.NODEC R2 `(_ZN7cutlass13device_kernelINS_4gemm6kernel13GemmUniversalIN4cute5tupleIJiiiiEEENS1_10collective13CollectiveMmaINS1_35MainloopSm100TmaUmmaWarpSpecializedILi3ELi2ELi4ENS5_IJNS4_1CILi2EEENSA_ILi1EEESC_EEEEENS5_IJNSA_ILi256EEENSA_ILi128EEENSA_ILi64EEEEEENS_10bfloat16_tENS5_IJlSC_lEEESJ_SK_NS4_8TiledMMAINS4_8MMA_AtomIJNS4_26SM100_MMA_F16BF16_2x1SM_SSISJ_SJ_fLi256ELi128ELNS4_4UMMA5MajorE0ELSP_0ELNSO_7ScaleInE0ELSQ_0EEEEEENS4_6LayoutINS5_IJSC_SC_SC_EEENS5_IJNSA_ILi0EEESV_SV_EEEEENS5_IJNS4_10UnderscoreESY_SY_EEEEENS4_18SM100_TMA_2SM_LOADENS4_14ComposedLayoutINS4_7SwizzleILi3ELi4ELi3EEENS4_18smem_ptr_flag_bitsILi16EEENST_INS5_IJNSA_ILi8EEESH_EEENS5_IJSH_SC_EEEEEEEvNS4_8identityES11_S1B_vS1C_EENS_8epilogue10collective18CollectiveEpilogueINS1E_23Sm100TmaWarpSpecializedILi4ELi2ELi32ELb1ELb0EEEJNS5_IJSG_SG_SH_EEENS5_IJNST_ISG_SC_EENST_INSA_ILi32EEESC_EEEEESJ_SK_SJ_SK_NS1E_6fusion15FusionCallbacksIS1I_NS1O_17LinearCombinationISJ_fSJ_fLNS_15FloatRoundStyleE2EEES1J_S1N_JEEENS4_5SM1004TMEM4LOAD26SM100_TMEM_LOAD_32dp32b32xENS4_13SM90_TMA_LOADENS12_INS13_ILi2ELi4ELi3EEES16_NST_INS5_IJS17_S1L_EEENS5_IJS1L_SC_EEEEEEENS4_39AutoVectorizingCopyWithAssumedAlignmentILi128EEENS4_14SM90_TMA_STOREES23_S25_S25_EEEvvEEEEvNT_6ParamsE) ;  /* 0xffffff5c02cc7950 */ /* 0x000fea0003c3ffff */
.L_x_193:
[----:B------:R-:W-:-:S00]  /*a0d0*/  BRA `(.L_x_193) ;  /* 0xfffffffc00fc7947 */ /* 0x000fc0000383ffff */
[----:B------:R-:W-:-:S00]  /*a0e0*/  NOP ;  /* 0x0000000000007918 */ /* 0x000fc00000000000 */
        /* <DEDUP_REMOVED lines=9> */
.L_x_194:


//--------------------- .nv.global.init           --------------------------
	.section	.nv.global.init,"aw",@progbits
.nv.global.init:
	.type		$str$27,@object
	.size		$str$27,($str$28 - $str$27)
$str$27:
        /*0000*/ 	.byte	0x28, 0x61, 0x64, 0x64, 0x72, 0x65, 0x73, 0x73, 0x20, 0x26, 0x20, 0x6d, 0x61, 0x73, 0x6b, 0x29
        /*0010*/ 	.byte	0x20, 0x3d, 0x3d, 0x20, 0x30, 0x00
	.type		$str$28,@object
	.size		$str$28,($str$26 - $str$28)
$str$28:
        /*0016*/ 	.byte	0x2f, 0x74, 0x6d, 0x70, 0x2f, 0x63, 0x75, 0x74, 0x6c, 0x61, 0x73, 0x73, 0x5f, 0x73, 0x77, 0x65
        /*0026*/ 	.byte	0x65, 0x70, 0x5f, 0x73, 0x72, 0x63, 0x2f, 0x69, 0x6e, 0x63, 0x6c, 0x75, 0x64, 0x65, 0x2f, 0x63
        /*0036*/ 	.byte	0x75, 0x74, 0x65, 0x2f, 0x70, 0x6f, 0x69, 0x6e, 0x74, 0x65, 0x72, 0x5f, 0x66, 0x6c, 0x61, 0x67
        /*0046*/ 	.byte	0x67, 0x65, 0x64, 0x2e, 0x68, 0x70, 0x70, 0x00
	.type		$str$26,@object
	.size		$str$26,($str$25 - $str$26)
$str$26:
        /*004e*/ 	.byte	0x2f, 0x74, 0x6d, 0x70, 0x2f, 0x63, 0x75, 0x74, 0x6c, 0x61, 0x73, 0x73, 0x5f, 0x73, 0x77, 0x65
        /*005e*/ 	.byte	0x65, 0x70, 0x5f, 0x73, 0x72, 0x63, 0x2f, 0x69, 0x6e, 0x63, 0x6c, 0x75, 0x64, 0x65, 0x2f, 0x63
        /*006e*/ 	.byte	0x75, 0x74, 0x65, 0x2f, 0x61, 0x74, 0x6f, 0x6d, 0x2f, 0x63, 0x6f, 0x70, 0x79, 0x5f, 0x74, 0x72
        /*007e*/ 	.byte	0x61, 0x69, 0x74, 0x73, 0x5f, 0x73, 0x6d, 0x31, 0x30, 0x30, 0x2e, 0x68, 0x70, 0x70, 0x00
	.type		$str$25,@object
	.size		$str$25,(__unnamed_1 - $str$25)
$str$25:
        /*008d*/ 	.byte	0x28, 0x28, 0x75, 0x69, 0x6e, 0x74, 0x33, 0x32, 0x5f, 0x74, 0x28, 0x74, 0x68, 0x72, 0x65, 0x61
        /*009d*/ 	.byte	0x64, 0x49, 0x64, 0x78, 0x2e, 0x78, 0x29, 0x20, 0x2f, 0x20, 0x33, 0x32, 0x29, 0x20, 0x25, 0x20
        /*00ad*/ 	.byte	0x34, 0x29, 0x20, 0x3d, 0x3d, 0x20, 0x28, 0x28, 0x28, 0x74, 0x6d, 0x65, 0x6d, 0x5f, 0x61, 0x64
        /*00bd*/ 	.byte	0x64, 0x72, 0x20, 0x3e, 0x3e, 0x20, 0x31, 0x36, 0x29, 0x20, 0x2f, 0x20, 0x33, 0x32, 0x29, 0x20
        /*00cd*/ 	.byte	0x25, 0x20, 0x34, 0x29, 0x00
	.type		__unnamed_1,@object
	.size		__unnamed_1,(__unnamed_2 - __unnamed_1)
__unnamed_1:
        /*00d2*/ 	.byte	0x61, 0x75, 0x74, 0x6f, 0x20, 0x63, 0x75, 0x74, 0x65, 0x3a, 0x3a, 0x61, 0x73, 0x5f, 0x70, 0x6f
        /* <DEDUP_REMOVED lines=24> */
        /*0262*/ 	.byte	0x34, 0x30, 0x39, 0x36, 0x3e, 0x3e, 0x3e, 0x3e, 0x5d, 0x00
	.type		__unnamed_2,@object
	.size		__unnamed_2,(.L_2 - __unnamed_2)
__unnamed_2:
        /* <DEDUP_REMOVED lines=42> */
        /*050c*/ 	.byte	0x3e, 0x3e, 0x5d, 0x00
.L_2:


//--------------------- .nv.shared._ZN7cutlass13device_kernelINS_4gemm6kernel13GemmUniversalIN4cute5tupleIJiiiiEEENS1_10collective13CollectiveMmaINS1_35MainloopSm100TmaUmmaWarpSpecializedILi3ELi2ELi4ENS5_IJNS4_1CILi2EEENSA_ILi1EEESC_EEEEENS5_IJNSA_ILi256EEENSA_ILi128EEENSA_ILi64EEEEEENS_10bfloat16_tENS5_IJlSC_lEEESJ_SK_NS4_8TiledMMAINS4_8MMA_AtomIJNS4_26SM100_MMA_F16BF16_2x1SM_SSISJ_SJ_fLi256ELi128ELNS4_4UMMA5MajorE0ELSP_0ELNSO_7ScaleInE0ELSQ_0EEEEEENS4_6LayoutINS5_IJSC_SC_SC_EEENS5_IJNSA_ILi0EEESV_SV_EEEEENS5_IJNS4_10UnderscoreESY_SY_EEEEENS4_18SM100_TMA_2SM_LOADENS4_14ComposedLayoutINS4_7SwizzleILi3ELi4ELi3EEENS4_18smem_ptr_flag_bitsILi16EEENST_INS5_IJNSA_ILi8EEESH_EEENS5_IJSH_SC_EEEEEEEvNS4_8identityES11_S1B_vS1C_EENS_8epilogue10collective18CollectiveEpilogueINS1E_23Sm100TmaWarpSpecializedILi4ELi2ELi32ELb1ELb0EEEJNS5_IJSG_SG_SH_EEENS5_IJNST_ISG_SC_EENST_INSA_ILi32EEESC_EEEEESJ_SK_SJ_SK_NS1E_6fusion15FusionCallbacksIS1I_NS1O_17LinearCombinationISJ_fSJ_fLNS_15FloatRoundStyleE2EEES1J_S1N_JEEENS4_5SM1004TMEM4LOAD26SM100_TMEM_LOAD_32dp32b32xENS4_13SM90_TMA_LOADENS12_INS13_ILi2ELi4ELi3EEES16_NST_INS5_IJS17_S1L_EEENS5_IJS1L_SC_EEEEEEENS4_39AutoVectorizingCopyWithAssumedAlignmentILi128EEENS4_14SM90_TMA_STOREES23_S25_S25_EEEvvEEEEvNT_6ParamsE --------------------------
	.section	.nv.shared._ZN7cutlass13device_kernelINS_4gemm6kernel13GemmUniversalIN4cute5tupleIJiiiiEEENS1_10collective13CollectiveMmaINS1_35MainloopSm100TmaUmmaWarpSpecializedILi3ELi2ELi4ENS5_IJNS4_1CILi2EEENSA_ILi1EEESC_EEEEENS5_IJNSA_ILi256EEENSA_ILi128EEENSA_ILi64EEEEEENS_10bfloat16_tENS5_IJlSC_lEEESJ_SK_NS4_8TiledMMAINS4_8MMA_AtomIJNS4_26SM100_MMA_F16BF16_2x1SM_SSISJ_SJ_fLi256ELi128ELNS4_4UMMA5MajorE0ELSP_0ELNSO_7ScaleInE0ELSQ_0EEEEEENS4_6LayoutINS5_IJSC_SC_SC_EEENS5_IJNSA_ILi0EEESV_SV_EEEEENS5_IJNS4_10UnderscoreESY_SY_EEEEENS4_18SM100_TMA_2SM_LOADENS4_14ComposedLayoutINS4_7SwizzleILi3ELi4ELi3EEENS4_18smem_ptr_flag_bitsILi16EEENST_INS5_IJNSA_ILi8EEESH_EEENS5_IJSH_SC_EEEEEEEvNS4_8identityES11_S1B_vS1C_EENS_8epilogue10collective18CollectiveEpilogueINS1E_23Sm100TmaWarpSpecializedILi4ELi2ELi32ELb1ELb0EEEJNS5_IJSG_SG_SH_EEENS5_IJNST_ISG_SC_EENST_INSA_ILi32EEESC_EEEEESJ_SK_SJ_SK_NS1E_6fusion15FusionCallbacksIS1I_NS1O_17LinearCombinationISJ_fSJ_fLNS_15FloatRoundStyleE2EEES1J_S1N_JEEENS4_5SM1004TMEM4LOAD26SM100_TMEM_LOAD_32dp32b32xENS4_13SM90_TMA_LOADENS12_INS13_ILi2ELi4ELi3EEES16_NST_INS5_IJS17_S1L_EEENS5_IJS1L_SC_EEEEEEENS4_39AutoVectorizingCopyWithAssumedAlignmentILi128EEENS4_14SM90_TMA_STOREES23_S25_S25_EEEvvEEEEvNT_6ParamsE,"aw",@nobits
	.sectionflags	@""
	.align	16
	.zero		1024


//--------------------- .nv.shared.reserved.0     --------------------------
	.section	.nv.shared.reserved.0,"aw",@nobits
	.weak		__nv_reservedSMEM_offset_0_alias
	.size		__nv_reservedSMEM_offset_0_alias, 0, 64
	.other		__nv_reservedSMEM_offset_0_alias,@"STO_CUDA_RESERVED_SHARED STV_DEFAULT"
__nv_reservedSMEM_offset_0_alias:
	.zero		0
.nv.shared.reserved.0:
	.zero		64
	.weak		__nv_reservedSMEM_tcgen05_partition
	.type		__nv_reservedSMEM_tcgen05_partition,@object
	.size		__nv_reservedSMEM_tcgen05_partition,(.L_0 - __nv_reservedSMEM_tcgen05_partition)
__nv_reservedSMEM_tcgen05_partition:
	.zero		32
.L_0:


//--------------------- .nv.global                --------------------------
	.section	.nv.global,"aw",@nobits
.nv.global:
	.type		_ZN39_INTERNAL_18cf97ae_4_k_cu_37646010_82404cute1_E,@object
	.size		_ZN39_INTERNAL_18cf97ae_4_k_cu_37646010_82404cute1_E,(_ZN39_INTERNAL_18cf97ae_4_k_cu_37646010_82404cuda3std3__45__cpo6cbeginE - _ZN39_INTERNAL_18cf97ae_4_k_cu_37646010_82404cute1_E)
_ZN39_INTERNAL_18cf97ae_4_k_cu_37646010_82404cute1_E:
	.zero		1
	.type		_ZN39_INTERNAL_18cf97ae_4_k_cu_37646010_82404cuda3std3__45__cpo6cbeginE,@object
	.size		_ZN39_INTERNAL_18cf97ae_4_k_cu_37646010_82404cuda3std3__45__cpo6cbeginE,(_ZN39_INTERNAL_18cf97ae_4_k_cu_37646010_82404cuda3std3__48in_placeE - _ZN39_INTERNAL_18cf97ae_4_k_cu_37646010_82404cuda3std3__45__cpo6cbeginE)
_ZN39_INTERNAL_18cf97ae_4_k_cu_37646010_82404cuda3std3__45__cpo6cbeginE:
	.zero		1
	.type		_ZN39_INTERNAL_18cf97ae_4_k_cu_37646010_82404cuda3std3__48in_placeE,@object
	.size		_ZN39_INTERNAL_18cf97ae_4_k_cu_37646010_82404cuda3std3__48in_placeE,(_ZN39_INTERNAL_18cf97ae_4_k_cu_37646010_82404cuda3std6ranges3__45__cpo9iter_moveE - _ZN39_INTERNAL_18cf97ae_4_k_cu_37646010_82404cuda3std3__48in_placeE)
_ZN39_INTERNAL_18cf97ae_4_k_cu_37646010_82404cuda3std3__48in_placeE:
	.zero		1
	.type		_ZN39_INTERNAL_18cf97ae_4_k_cu_37646010_82404cuda3std6ranges3__45__cpo9iter_moveE,@object
	.size		_ZN39_INTERNAL_18cf97ae_4_k_cu_37646010_82404cuda3std6ranges3__45__cpo9iter_moveE,(_ZN39_INTERNAL_18cf97ae_4_k_cu_37646010_82404cuda3std3__45__cpo5beginE - _ZN39_INTERNAL_18cf97ae_4_k_cu_37646010_82404cuda3std6ranges3__45__cpo9iter_moveE)
_ZN39_INTERNAL_18cf97ae_4_k_cu_37646010_82404cuda3std6ranges3__45__cpo9iter_moveE:
	.zero		1
	.type		_ZN39_INTERNAL_18cf97ae_4_k_cu_37646010_82404cuda3std3__45__cpo5beginE,@object
	.size		_ZN39_INTERNAL_18cf97ae_4_k_cu_37646010_82404cuda3std3__45__cpo5beginE,(_ZN39_INTERNAL_18cf97ae_4_k_cu_37646010_82404cuda3std3__441_GLOBAL__N__18cf97ae_4_k_cu_37646010_82406ignoreE - _ZN39_INTERNAL_18cf97ae_4_k_cu_37646010_82404cuda3std3__45__cpo5beginE)
_ZN39_INTERNAL_18cf97ae_4_k_cu_37646010_82404cuda3std3__45__cpo5beginE:
	.zero		1
	.type		_ZN39_INTERNAL_18cf97ae_4_k_cu_37646010_82404cuda3std3__441_GLOBAL__N__18cf97ae_4_k_cu_37646010_82406ignoreE,@object
	.size		_ZN39_INTERNAL_18cf97ae_4_k_cu_37646010_82404cuda3std3__441_GLOBAL__N__18cf97ae_4_k_cu_37646010_82406ignoreE,(_ZN39_INTERNAL_18cf97ae_4_k_cu_37646010_82404cute7productE - _ZN39_INTERNAL_18cf97ae_4_k_cu_37646010_82404cuda3std3__441_GLOBAL__N__18cf97ae_4_k_cu_37646010_82406ignoreE)
_ZN39_INTERNAL_18cf97ae_4_k_cu_37646010_82404cuda3std3__441_GLOBAL__N__18cf97ae_4_k_cu_37646010_82406ignoreE:
	.zero		1
	.type		_ZN39_INTERNAL_18cf97ae_4_k_cu_37646010_82404cute7productE,@object
	.size		_ZN39_INTERNAL_18cf97ae_4_k_cu_37646010_82404cute7productE,(_ZN39_INTERNAL_18cf97ae_4_k_cu_37646010_82404cuda3std3__45__cpo3endE - _ZN39_INTERNAL_18cf97ae_4_k_cu_37646010_82404cute7productE)
_ZN39_INTERNAL_18cf97ae_4_k_cu_37646010_82404cute7productE:
	.zero		1
	.type		_ZN39_INTERNAL_18cf97ae_4_k_cu_37646010_82404cuda3std3__45__cpo3endE,@object
	.size		_ZN39_INTERNAL_18cf97ae_4_k_cu_37646010_82404cuda3std3__45__cpo3endE,(_ZN39_INTERNAL_18cf97ae_4_k_cu_37646010_82404cuda3std3__419piecewise_constructE - _ZN39_INTERNAL_18cf97ae_4_k_cu_37646010_82404cuda3std3__45__cpo3endE)
_ZN39_INTERNAL_18cf97ae_4_k_cu_37646010_82404cuda3std3__45__cpo3endE:
	.zero		1
	.type		_ZN39_INTERNAL_18cf97ae_4_k_cu_37646010_82404cuda3std3__419piecewise_constructE,@object
	.size		_ZN39_INTERNAL_18cf97ae_4_k_cu_37646010_82404cuda3std3__419piecewise_constructE,(_ZN39_INTERNAL_18cf97ae_4_k_cu_37646010_82404cuda3std3__45__cpo4cendE - _ZN39_INTERNAL_18cf97ae_4_k_cu_37646010_82404cuda3std3__419piecewise_constructE)
_ZN39_INTERNAL_18cf97ae_4_k_cu_37646010_82404cuda3std3__419piecewise_constructE:
	.zero		1
	.type		_ZN39_INTERNAL_18cf97ae_4_k_cu_37646010_82404cuda3std3__45__cpo4cendE,@object
	.size		_ZN39_INTERNAL_18cf97ae_4_k_cu_37646010_82404cuda3std3__45__cpo4cendE,(_ZN39_INTERNAL_18cf97ae_4_k_cu_37646010_82404cuda3std6ranges3__45__cpo4swapE - _ZN39_INTERNAL_18cf97ae_4_k_cu_37646010_82404cuda3std3__45__cpo4cendE)
_ZN39_INTERNAL_18cf97ae_4_k_cu_37646010_82404cuda3std3__45__cpo4cendE:
	.zero		1
	.type		_ZN39_INTERNAL_18cf97ae_4_k_cu_37646010_82404cuda3std6ranges3__45__cpo4swapE,@object
	.size		_ZN39_INTERNAL_18cf97ae_4_k_cu_37646010_82404cuda3std6ranges3__45__cpo4swapE,(.L_10 - _ZN39_INTERNAL_18cf97ae_4_k_cu_37646010_82404cuda3std6ranges3__45__cpo4swapE)
_ZN39_INTERNAL_18cf97ae_4_k_cu_37646010_82404cuda3std6ranges3__45__cpo4swapE:
	.zero		1
.L_10:


//--------------------- .nv.constant0._ZN7cutlass13device_kernelINS_4gemm6kernel13GemmUniversalIN4cute5tupleIJiiiiEEENS1_10collective13CollectiveMmaINS1_35MainloopSm100TmaUmmaWarpSpecializedILi3ELi2ELi4ENS5_IJNS4_1CILi2EEENSA_ILi1EEESC_EEEEENS5_IJNSA_ILi256EEENSA_ILi128EEENSA_ILi64EEEEEENS_10bfloat16_tENS5_IJlSC_lEEESJ_SK_NS4_8TiledMMAINS4_8MMA_AtomIJNS4_26SM100_MMA_F16BF16_2x1SM_SSISJ_SJ_fLi256ELi128ELNS4_4UMMA5MajorE0ELSP_0ELNSO_7ScaleInE0ELSQ_0EEEEEENS4_6LayoutINS5_IJSC_SC_SC_EEENS5_IJNSA_ILi0EEESV_SV_EEEEENS5_IJNS4_10UnderscoreESY_SY_EEEEENS4_18SM100_TMA_2SM_LOADENS4_14ComposedLayoutINS4_7SwizzleILi3ELi4ELi3EEENS4_18smem_ptr_flag_bitsILi16EEENST_INS5_IJNSA_ILi8EEESH_EEENS5_IJSH_SC_EEEEEEEvNS4_8identityES11_S1B_vS1C_EENS_8epilogue10collective18CollectiveEpilogueINS1E_23Sm100TmaWarpSpecializedILi4ELi2ELi32ELb1ELb0EEEJNS5_IJSG_SG_SH_EEENS5_IJNST_ISG_SC_EENST_INSA_ILi32EEESC_EEEEESJ_SK_SJ_SK_NS1E_6fusion15FusionCallbacksIS1I_NS1O_17LinearCombinationISJ_fSJ_fLNS_15FloatRoundStyleE2EEES1J_S1N_JEEENS4_5SM1004TMEM4LOAD26SM100_TMEM_LOAD_32dp32b32xENS4_13SM90_TMA_LOADENS12_INS13_ILi2ELi4ELi3EEES16_NST_INS5_IJS17_S1L_EEENS5_IJS1L_SC_EEEEEEENS4_39AutoVectorizingCopyWithAssumedAlignmentILi128EEENS4_14SM90_TMA_STOREES23_S25_S25_EEEvvEEEEvNT_6ParamsE --------------------------
	.section	.nv.constant0._ZN7cutlass13device_kernelINS_4gemm6kernel13GemmUniversalIN4cute5tupleIJiiiiEEENS1_10collective13CollectiveMmaINS1_35MainloopSm100TmaUmmaWarpSpecializedILi3ELi2ELi4ENS5_IJNS4_1CILi2EEENSA_ILi1EEESC_EEEEENS5_IJNSA_ILi256EEENSA_ILi128EEENSA_ILi64EEEEEENS_10bfloat16_tENS5_IJlSC_lEEESJ_SK_NS4_8TiledMMAINS4_8MMA_AtomIJNS4_26SM100_MMA_F16BF16_2x1SM_SSISJ_SJ_fLi256ELi128ELNS4_4UMMA5MajorE0ELSP_0ELNSO_7ScaleInE0ELSQ_0EEEEEENS4_6LayoutINS5_IJSC_SC_SC_EEENS5_IJNSA_ILi0EEESV_SV_EEEEENS5_IJNS4_10UnderscoreESY_SY_EEEEENS4_18SM100_TMA_2SM_LOADENS4_14ComposedLayoutINS4_7SwizzleILi3ELi4ELi3EEENS4_18smem_ptr_flag_bitsILi16EEENST_INS5_IJNSA_ILi8EEESH_EEENS5_IJSH_SC_EEEEEEEvNS4_8identityES11_S1B_vS1C_EENS_8epilogue10collective18CollectiveEpilogueINS1E_23Sm100TmaWarpSpecializedILi4ELi2ELi32ELb1ELb0EEEJNS5_IJSG_SG_SH_EEENS5_IJNST_ISG_SC_EENST_INSA_ILi32EEESC_EEEEESJ_SK_SJ_SK_NS1E_6fusion15FusionCallbacksIS1I_NS1O_17LinearCombinationISJ_fSJ_fLNS_15FloatRoundStyleE2EEES1J_S1N_JEEENS4_5SM1004TMEM4LOAD26SM100_TMEM_LOAD_32dp32b32xENS4_13SM90_TMA_LOADENS12_INS13_ILi2ELi4ELi3EEES16_NST_INS5_IJS17_S1L_EEENS5_IJS1L_SC_EEEEEEENS4_39AutoVectorizingCopyWithAssumedAlignmentILi128EEENS4_14SM90_TMA_STOREES23_S25_S25_EEEvvEEEEvNT_6ParamsE,"a",@progbits
	.sectionflags	@""
	.align	4
.nv.constant0._ZN7cutlass13device_kernelINS_4gemm6kernel13GemmUniversalIN4cute5tupleIJiiiiEEENS1_10collective13CollectiveMmaINS1_35MainloopSm100TmaUmmaWarpSpecializedILi3ELi2ELi4ENS5_IJNS4_1CILi2EEENSA_ILi1EEESC_EEEEENS5_IJNSA_ILi256EEENSA_ILi128EEENSA_ILi64EEEEEENS_10bfloat16_tENS5_IJlSC_lEEESJ_SK_NS4_8TiledMMAINS4_8MMA_AtomIJNS4_26SM100_MMA_F16BF16_2x1SM_SSISJ_SJ_fLi256ELi128ELNS4_4UMMA5MajorE0ELSP_0ELNSO_7ScaleInE0ELSQ_0EEEEEENS4_6LayoutINS5_IJSC_SC_SC_EEENS5_IJNSA_ILi0EEESV_SV_EEEEENS5_IJNS4_10UnderscoreESY_SY_EEEEENS4_18SM100_TMA_2SM_LOADENS4_14ComposedLayoutINS4_7SwizzleILi3ELi4ELi3EEENS4_18smem_ptr_flag_bitsILi16EEENST_INS5_IJNSA_ILi8EEESH_EEENS5_IJSH_SC_EEEEEEEvNS4_8identityES11_S1B_vS1C_EENS_8epilogue10collective18CollectiveEpilogueINS1E_23Sm100TmaWarpSpecializedILi4ELi2ELi32ELb1ELb0EEEJNS5_IJSG_SG_SH_EEENS5_IJNST_ISG_SC_EENST_INSA_ILi32EEESC_EEEEESJ_SK_SJ_SK_NS1E_6fusion15FusionCallbacksIS1I_NS1O_17LinearCombinationISJ_fSJ_fLNS_15FloatRoundStyleE2EEES1J_S1N_JEEENS4_5SM1004TMEM4LOAD26SM100_TMEM_LOAD_32dp32b32xENS4_13SM90_TMA_LOADENS12_INS13_ILi2ELi4ELi3EEES16_NST_INS5_IJS17_S1L_EEENS5_IJS1L_SC_EEEEEEENS4_39AutoVectorizingCopyWithAssumedAlignmentILi128EEENS4_14SM90_TMA_STOREES23_S25_S25_EEEvvEEEEvNT_6ParamsE:
	.zero		2944


//--------------------- SYMBOLS --------------------------

	.type		.nv.reservedSmem.offset0,@object
	.size		.nv.reservedSmem.offset0,0x4
	.type		.nv.reservedSmem.cap,@object
	.size		.nv.reservedSmem.cap,0x4
	.type		__assertfail,@function
